// auto-generated by cutlass_sweep.gemm — config: {"arch": "sm_90", "cluster_m": 4, "cluster_n": 2, "dtype": "e5m2", "dtype_b": "e5m2", "layout": "nt", "stages": 0, "tile_k": 64, "tile_m": 128, "tile_n": 128}
#include "cutlass/cutlass.h"
#include "cutlass/gemm/collective/collective_builder.hpp"
#include "cutlass/gemm/device/gemm_universal_adapter.h"
#include "cutlass/gemm/kernel/gemm_universal.hpp"
#include "cutlass/epilogue/collective/collective_builder.hpp"

using ElemA = cutlass::float_e5m2_t;
using ElemB = cutlass::float_e5m2_t;
using ElemCD = cutlass::float_e5m2_t;
using Acc  = float;
using TileShape    = cute::Shape<cute::_128, cute::_128, cute::_64>;
using ClusterShape = cute::Shape<cute::_4, cute::_2, cute::_1>;

using CollectiveEpilogue = typename cutlass::epilogue::collective::CollectiveBuilder<
    cutlass::arch::Sm90, cutlass::arch::OpClassTensorOp,
    TileShape, ClusterShape,
    cutlass::epilogue::collective::EpilogueTileAuto,
    Acc, Acc,
    ElemCD, cutlass::layout::RowMajor, 128 / cutlass::sizeof_bits<ElemCD>::value,
    ElemCD, cutlass::layout::RowMajor, 128 / cutlass::sizeof_bits<ElemCD>::value,
    cutlass::epilogue::collective::EpilogueScheduleAuto
  >::CollectiveOp;

using CollectiveMainloop = typename cutlass::gemm::collective::CollectiveBuilder<
    cutlass::arch::Sm90, cutlass::arch::OpClassTensorOp,
    ElemA, cutlass::layout::RowMajor, 128 / cutlass::sizeof_bits<ElemA>::value,
    ElemB, cutlass::layout::ColumnMajor, 128 / cutlass::sizeof_bits<ElemB>::value,
    Acc,
    TileShape, ClusterShape,
    cutlass::gemm::collective::StageCountAutoCarveout<static_cast<int>(sizeof(typename CollectiveEpilogue::SharedStorage))>,
    cutlass::gemm::collective::KernelScheduleAuto
  >::CollectiveOp;

using GemmKernel = cutlass::gemm::kernel::GemmUniversal<
    cute::Shape<int,int,int,int>,
    CollectiveMainloop,
    CollectiveEpilogue
>;
using Gemm = cutlass::gemm::device::GemmUniversalAdapter<GemmKernel>;

// Force the device kernel symbol into the cubin without needing a host main.
auto* _anchor = &cutlass::device_kernel<GemmKernel>;


// ===== COMPILED SASS (sm_90a) =====

	.target	sm_90a

	.elftype	@"ET_EXEC"


//--------------------- .note.nv.tkinfo           --------------------------
	.section	.note.nv.tkinfo,"",@"SHT_NOTE"
	.sectionflags	@"SHF_NOTE_NV_TKINFO"
	.tkinfo
        /*0018*/ 	.word	0x00000002
        /*0030*/ 	.string	""
        /*0030*/ 	.string	"ptxas"
        /*0030*/ 	.string	"Cuda compilation tools, release 13.0, V13.0.88"
        /*0030*/ 	.string	"Build cuda_13.0.r13.0/compiler.36424714_0"
        /*0030*/ 	.string	"-arch sm_90a -m 64 "



//--------------------- .note.nv.cuinfo           --------------------------
	.section	.note.nv.cuinfo,"",@"SHT_NOTE"
	.sectionflags	@"SHF_NOTE_NV_CUINFO"
        /*0018*/ 	.short	0x0002
        /*001a*/ 	.short	0x005a
        /*001c*/ 	.short	0x0082
	.zero		2


//--------------------- .nv.info                  --------------------------
	.section	.nv.info,"",@"SHT_CUDA_INFO"
	.align	4


	//----- nvinfo : EIATTR_REGCOUNT
	.align		4
        /*0000*/ 	.byte	0x04, 0x2f
        /*0002*/ 	.short	(.L_12 - .L_11)
	.align		4
.L_11:
        /*0004*/ 	.word	index@(_ZN7cutlass13device_kernelINS_4gemm6kernel13GemmUniversalIN4cute5tupleIJiiiiEEENS1_10collective13CollectiveMmaINS1_37MainloopSm90TmaGmmaWarpSpecializedFP8ILi14ENS5_IJNS4_1CILi4EEENSA_ILi2EEENSA_ILi1EEEEEENS1_35KernelTmaWarpSpecializedCooperativeEEENS5_IJNSA_ILi128EEESH_NSA_ILi64EEEEEENS_12float_e5m2_tENS5_IJlSD_lEEESK_SL_NS4_8TiledMMAINS4_8MMA_AtomIJNS4_4SM904GMMA31MMA_64x128x32_F32E5M2E5M2_SS_TNILNSP_7ScaleInE1ELSR_1EEEEEENS4_6LayoutINS5_IJSC_SD_SD_EEENS5_IJSD_NSA_ILi0EEESW_EEEEENS5_IJNS4_10UnderscoreESZ_SZ_EEEEENS4_23SM90_TMA_LOAD_MULTICASTENS4_14ComposedLayoutINS4_7SwizzleILi2ELi4ELi3EEENS4_18smem_ptr_flag_bitsILi8EEENSU_INS5_IJNSA_ILi8EEESI_EEENS5_IJSI_SD_EEEEEEEvNS4_8identityES12_S1C_vS1D_EENS_8epilogue10collective6detail29Sm90TmaWarpSpecializedAdapterINS1G_15DefaultEpilogueISK_SL_SL_NS1F_6thread17LinearCombinationISK_Li1EffLNS1K_9ScaleType4KindE0ELNS_15FloatRoundStyleE2ESK_EENS1_15EpilogueDefaultEEEEEvvEEEEvNT_6ParamsE)
        /*0008*/ 	.word	0x000000a8


	//----- nvinfo : EIATTR_FRAME_SIZE
	.align		4
.L_12:
        /*000c*/ 	.byte	0x04, 0x11
        /*000e*/ 	.short	(.L_14 - .L_13)
	.align		4
.L_13:
        /*0010*/ 	.word	index@(_ZN7cutlass13device_kernelINS_4gemm6kernel13GemmUniversalIN4cute5tupleIJiiiiEEENS1_10collective13CollectiveMmaINS1_37MainloopSm90TmaGmmaWarpSpecializedFP8ILi14ENS5_IJNS4_1CILi4EEENSA_ILi2EEENSA_ILi1EEEEEENS1_35KernelTmaWarpSpecializedCooperativeEEENS5_IJNSA_ILi128EEESH_NSA_ILi64EEEEEENS_12float_e5m2_tENS5_IJlSD_lEEESK_SL_NS4_8TiledMMAINS4_8MMA_AtomIJNS4_4SM904GMMA31MMA_64x128x32_F32E5M2E5M2_SS_TNILNSP_7ScaleInE1ELSR_1EEEEEENS4_6LayoutINS5_IJSC_SD_SD_EEENS5_IJSD_NSA_ILi0EEESW_EEEEENS5_IJNS4_10UnderscoreESZ_SZ_EEEEENS4_23SM90_TMA_LOAD_MULTICASTENS4_14ComposedLayoutINS4_7SwizzleILi2ELi4ELi3EEENS4_18smem_ptr_flag_bitsILi8EEENSU_INS5_IJNSA_ILi8EEESI_EEENS5_IJSI_SD_EEEEEEEvNS4_8identityES12_S1C_vS1D_EENS_8epilogue10collective6detail29Sm90TmaWarpSpecializedAdapterINS1G_15DefaultEpilogueISK_SL_SL_NS1F_6thread17LinearCombinationISK_Li1EffLNS1K_9ScaleType4KindE0ELNS_15FloatRoundStyleE2ESK_EENS1_15EpilogueDefaultEEEEEvvEEEEvNT_6ParamsE)
        /*0014*/ 	.word	0x00000000


	//----- nvinfo : EIATTR_MIN_STACK_SIZE
	.align		4
.L_14:
        /*0018*/ 	.byte	0x04, 0x12
        /*001a*/ 	.short	(.L_16 - .L_15)
	.align		4
.L_15:
        /*001c*/ 	.word	index@(_ZN7cutlass13device_kernelINS_4gemm6kernel13GemmUniversalIN4cute5tupleIJiiiiEEENS1_10collective13CollectiveMmaINS1_37MainloopSm90TmaGmmaWarpSpecializedFP8ILi14ENS5_IJNS4_1CILi4EEENSA_ILi2EEENSA_ILi1EEEEEENS1_35KernelTmaWarpSpecializedCooperativeEEENS5_IJNSA_ILi128EEESH_NSA_ILi64EEEEEENS_12float_e5m2_tENS5_IJlSD_lEEESK_SL_NS4_8TiledMMAINS4_8MMA_AtomIJNS4_4SM904GMMA31MMA_64x128x32_F32E5M2E5M2_SS_TNILNSP_7ScaleInE1ELSR_1EEEEEENS4_6LayoutINS5_IJSC_SD_SD_EEENS5_IJSD_NSA_ILi0EEESW_EEEEENS5_IJNS4_10UnderscoreESZ_SZ_EEEEENS4_23SM90_TMA_LOAD_MULTICASTENS4_14ComposedLayoutINS4_7SwizzleILi2ELi4ELi3EEENS4_18smem_ptr_flag_bitsILi8EEENSU_INS5_IJNSA_ILi8EEESI_EEENS5_IJSI_SD_EEEEEEEvNS4_8identityES12_S1C_vS1D_EENS_8epilogue10collective6detail29Sm90TmaWarpSpecializedAdapterINS1G_15DefaultEpilogueISK_SL_SL_NS1F_6thread17LinearCombinationISK_Li1EffLNS1K_9ScaleType4KindE0ELNS_15FloatRoundStyleE2ESK_EENS1_15EpilogueDefaultEEEEEvvEEEEvNT_6ParamsE)
        /*0020*/ 	.word	0x00000000
.L_16:


//--------------------- .nv.compat                --------------------------
	.section	.nv.compat,"",@"SHT_CUDA_COMPAT_INFO"
	.align	4
        /*0000*/ 	.byte	0x02, 0x09, 0x01, 0x00, 0x02, 0x02, 0x04, 0x00, 0x02, 0x05, 0x05, 0x00, 0x03, 0x07, 0x01, 0x01
        /*0010*/ 	.byte	0x02, 0x03, 0x01, 0x00, 0x02, 0x06, 0x01, 0x00, 0x04, 0x0b, 0x08, 0x00, 0x00, 0x00, 0x00, 0x00
        /*0020*/ 	.byte	0x00, 0x00, 0x00, 0x00


//--------------------- .nv.info._ZN7cutlass13device_kernelINS_4gemm6kernel13GemmUniversalIN4cute5tupleIJiiiiEEENS1_10collective13CollectiveMmaINS1_37MainloopSm90TmaGmmaWarpSpecializedFP8ILi14ENS5_IJNS4_1CILi4EEENSA_ILi2EEENSA_ILi1EEEEEENS1_35KernelTmaWarpSpecializedCooperativeEEENS5_IJNSA_ILi128EEESH_NSA_ILi64EEEEEENS_12float_e5m2_tENS5_IJlSD_lEEESK_SL_NS4_8TiledMMAINS4_8MMA_AtomIJNS4_4SM904GMMA31MMA_64x128x32_F32E5M2E5M2_SS_TNILNSP_7ScaleInE1ELSR_1EEEEEENS4_6LayoutINS5_IJSC_SD_SD_EEENS5_IJSD_NSA_ILi0EEESW_EEEEENS5_IJNS4_10UnderscoreESZ_SZ_EEEEENS4_23SM90_TMA_LOAD_MULTICASTENS4_14ComposedLayoutINS4_7SwizzleILi2ELi4ELi3EEENS4_18smem_ptr_flag_bitsILi8EEENSU_INS5_IJNSA_ILi8EEESI_EEENS5_IJSI_SD_EEEEEEEvNS4_8identityES12_S1C_vS1D_EENS_8epilogue10collective6detail29Sm90TmaWarpSpecializedAdapterINS1G_15DefaultEpilogueISK_SL_SL_NS1F_6thread17LinearCombinationISK_Li1EffLNS1K_9ScaleType4KindE0ELNS_15FloatRoundStyleE2ESK_EENS1_15EpilogueDefaultEEEEEvvEEEEvNT_6ParamsE --------------------------
	.section	.nv.info._ZN7cutlass13device_kernelINS_4gemm6kernel13GemmUniversalIN4cute5tupleIJiiiiEEENS1_10collective13CollectiveMmaINS1_37MainloopSm90TmaGmmaWarpSpecializedFP8ILi14ENS5_IJNS4_1CILi4EEENSA_ILi2EEENSA_ILi1EEEEEENS1_35KernelTmaWarpSpecializedCooperativeEEENS5_IJNSA_ILi128EEESH_NSA_ILi64EEEEEENS_12float_e5m2_tENS5_IJlSD_lEEESK_SL_NS4_8TiledMMAINS4_8MMA_AtomIJNS4_4SM904GMMA31MMA_64x128x32_F32E5M2E5M2_SS_TNILNSP_7ScaleInE1ELSR_1EEEEEENS4_6LayoutINS5_IJSC_SD_SD_EEENS5_IJSD_NSA_ILi0EEESW_EEEEENS5_IJNS4_10UnderscoreESZ_SZ_EEEEENS4_23SM90_TMA_LOAD_MULTICASTENS4_14ComposedLayoutINS4_7SwizzleILi2ELi4ELi3EEENS4_18smem_ptr_flag_bitsILi8EEENSU_INS5_IJNSA_ILi8EEESI_EEENS5_IJSI_SD_EEEEEEEvNS4_8identityES12_S1C_vS1D_EENS_8epilogue10collective6detail29Sm90TmaWarpSpecializedAdapterINS1G_15DefaultEpilogueISK_SL_SL_NS1F_6thread17LinearCombinationISK_Li1EffLNS1K_9ScaleType4KindE0ELNS_15FloatRoundStyleE2ESK_EENS1_15EpilogueDefaultEEEEEvvEEEEvNT_6ParamsE,"",@"SHT_CUDA_INFO"
	.sectionflags	@""
	.align	4


	//----- nvinfo : EIATTR_CUDA_API_VERSION
	.align		4
        /*0000*/ 	.byte	0x04, 0x37
        /*0002*/ 	.short	(.L_18 - .L_17)
.L_17:
        /*0004*/ 	.word	0x00000082


	//----- nvinfo : EIATTR_KPARAM_INFO
	.align		4
.L_18:
        /*0008*/ 	.byte	0x04, 0x17
        /*000a*/ 	.short	(.L_20 - .L_19)
.L_19:
        /*000c*/ 	.word	0x00000000
        /*0010*/ 	.short	0x0000
        /*0012*/ 	.short	0x0070
        /*0014*/ 	.byte	0x00, 0xf0, 0x01, 0x10


	//----- nvinfo : EIATTR_SPARSE_MMA_MASK
	.align		4
.L_20:
        /*0018*/ 	.byte	0x03, 0x50
        /*001a*/ 	.short	0x0000


	//----- nvinfo : EIATTR_MAXREG_COUNT
	.align		4
        /*001c*/ 	.byte	0x03, 0x1b
        /*001e*/ 	.short	0x00a8


	//----- nvinfo : EIATTR_NUM_BARRIERS
	.align		4
        /*0020*/ 	.byte	0x02, 0x4c
        /*0022*/ 	.byte	0x01
	.zero		1


	//----- nvinfo : EIATTR_MERCURY_ISA_VERSION
	.align		4
        /*0024*/ 	.byte	0x03, 0x5f
        /*0026*/ 	.short	0x0101


	//----- nvinfo : EIATTR_INT_WARP_WIDE_INSTR_OFFSETS
	.align		4
        /*0028*/ 	.byte	0x04, 0x31
        /*002a*/ 	.short	(.L_22 - .L_21)


	//   ....[0]....
.L_21:
        /*002c*/ 	.word	0x00000610


	//   ....[1]....
        /*0030*/ 	.word	0x00000630


	//   ....[2]....
        /*0034*/ 	.word	0x000007c0


	//----- nvinfo : EIATTR_COOP_GROUP_MASK_REGIDS
	.align		4
.L_22:
        /*0038*/ 	.byte	0x04, 0x29
        /*003a*/ 	.short	(.L_24 - .L_23)


	//   ....[0]....
.L_23:
        /*003c*/ 	.word	0xffffffff


	//   ....[1]....
        /*0040*/ 	.word	0xffffffff


	//   ....[2]....
        /*0044*/ 	.word	0xffffffff


	//   ....[3]....
        /*0048*/ 	.word	0xffffffff


	//   ....[4]....
        /*004c*/ 	.word	0xffffffff


	//   ....[5]....
        /*0050*/ 	.word	0xffffffff


	//----- nvinfo : EIATTR_COOP_GROUP_INSTR_OFFSETS
	.align		4
.L_24:
        /*0054*/ 	.byte	0x04, 0x28
        /*0056*/ 	.short	(.L_26 - .L_25)


	//   ....[0]....
.L_25:
        /*0058*/ 	.word	0x00000060


	//   ....[1]....
        /*005c*/ 	.word	0x00000070


	//   ....[2]....
        /*0060*/ 	.word	0x00000130


	//   ....[3]....
        /*0064*/ 	.word	0x00000440


	//   ....[4]....
        /*0068*/ 	.word	0x00000980


	//   ....[5]....
        /*006c*/ 	.word	0x00001400


	//----- nvinfo : EIATTR_REG_RECONFIG
	.align		4
.L_26:
        /*0070*/ 	.byte	0x01, 0x54
	.zero		2


	//----- nvinfo : EIATTR_MBARRIER_INSTR_OFFSETS
	.align		4
        /*0074*/ 	.byte	0x04, 0x39
        /*0076*/ 	.short	(.L_28 - .L_27)


	//   ....[0]....
.L_27:
        /*0078*/ 	.word	0x00000250
        /*007c*/ 	.word	0x000000ff
        /*0080*/ 	.word	0x00000000
        /*0084*/ 	.short	0x0100
        /*0086*/ 	.byte	0x08
	.zero		1


	//   ....[1]....
        /*0088*/ 	.word	0x00000260
        /*008c*/ 	.word	0x000000ff
        /*0090*/ 	.word	0x00000070
        /*0094*/ 	.short	0x0100
        /*0096*/ 	.byte	0x08
	.zero		1


	//   ....[2]....
        /*0098*/ 	.word	0x00000270
        /*009c*/ 	.word	0x000000ff
        /*00a0*/ 	.word	0x00000008
        /*00a4*/ 	.short	0x0100
        /*00a6*/ 	.byte	0x08
	.zero		1


	//   ....[3]....
        /*00a8*/ 	.word	0x00000280
        /*00ac*/ 	.word	0x000000ff
        /*00b0*/ 	.word	0x00000078
        /*00b4*/ 	.short	0x0100
        /*00b6*/ 	.byte	0x08
	.zero		1


	//   ....[4]....
        /*00b8*/ 	.word	0x00000290
        /*00bc*/ 	.word	0x000000ff
        /*00c0*/ 	.word	0x00000010
        /*00c4*/ 	.short	0x0100
        /*00c6*/ 	.byte	0x08
	.zero		1


	//   ....[5]....
        /*00c8*/ 	.word	0x000002a0
        /*00cc*/ 	.word	0x000000ff
        /*00d0*/ 	.word	0x00000080
        /*00d4*/ 	.short	0x0100
        /*00d6*/ 	.byte	0x08
	.zero		1


	//   ....[6]....
        /*00d8*/ 	.word	0x000002b0
        /*00dc*/ 	.word	0x000000ff
        /*00e0*/ 	.word	0x00000018
        /*00e4*/ 	.short	0x0100
        /*00e6*/ 	.byte	0x08
	.zero		1


	//   ....[7]....
        /*00e8*/ 	.word	0x000002c0
        /*00ec*/ 	.word	0x000000ff
        /*00f0*/ 	.word	0x00000088
        /*00f4*/ 	.short	0x0100
        /*00f6*/ 	.byte	0x08
	.zero		1


	//   ....[8]....
        /*00f8*/ 	.word	0x000002d0
        /*00fc*/ 	.word	0x000000ff
        /*0100*/ 	.word	0x00000020
        /*0104*/ 	.short	0x0100
        /*0106*/ 	.byte	0x08
	.zero		1


	//   ....[9]....
        /*0108*/ 	.word	0x000002e0
        /*010c*/ 	.word	0x000000ff
        /*0110*/ 	.word	0x00000090
        /*0114*/ 	.short	0x0100
        /*0116*/ 	.byte	0x08
	.zero		1


	//   ....[10]....
        /*0118*/ 	.word	0x000002f0
        /*011c*/ 	.word	0x000000ff
        /*0120*/ 	.word	0x00000028
        /*0124*/ 	.short	0x0100
        /*0126*/ 	.byte	0x08
	.zero		1


	//   ....[11]....
        /*0128*/ 	.word	0x00000300
        /*012c*/ 	.word	0x000000ff
        /*0130*/ 	.word	0x00000098
        /*0134*/ 	.short	0x0100
        /*0136*/ 	.byte	0x08
	.zero		1


	//   ....[12]....
        /*0138*/ 	.word	0x00000310
        /*013c*/ 	.word	0x000000ff
        /*0140*/ 	.word	0x00000030
        /*0144*/ 	.short	0x0100
        /*0146*/ 	.byte	0x08
	.zero		1


	//   ....[13]....
        /*0148*/ 	.word	0x00000320
        /*014c*/ 	.word	0x000000ff
        /*0150*/ 	.word	0x000000a0
        /*0154*/ 	.short	0x0100
        /*0156*/ 	.byte	0x08
	.zero		1


	//   ....[14]....
        /*0158*/ 	.word	0x00000330
        /*015c*/ 	.word	0x000000ff
        /*0160*/ 	.word	0x00000038
        /*0164*/ 	.short	0x0100
        /*0166*/ 	.byte	0x08
	.zero		1


	//   ....[15]....
        /*0168*/ 	.word	0x00000340
        /*016c*/ 	.word	0x000000ff
        /*0170*/ 	.word	0x000000a8
        /*0174*/ 	.short	0x0100
        /*0176*/ 	.byte	0x08
	.zero		1


	//   ....[16]....
        /*0178*/ 	.word	0x00000350
        /*017c*/ 	.word	0x000000ff
        /*0180*/ 	.word	0x00000040
        /*0184*/ 	.short	0x0100
        /*0186*/ 	.byte	0x08
	.zero		1


	//   ....[17]....
        /*0188*/ 	.word	0x00000360
        /*018c*/ 	.word	0x000000ff
        /*0190*/ 	.word	0x000000b0
        /*0194*/ 	.short	0x0100
        /*0196*/ 	.byte	0x08
	.zero		1


	//   ....[18]....
        /*0198*/ 	.word	0x00000370
        /*019c*/ 	.word	0x000000ff
        /*01a0*/ 	.word	0x00000048
        /*01a4*/ 	.short	0x0100
        /*01a6*/ 	.byte	0x08
	.zero		1


	//   ....[19]....
        /*01a8*/ 	.word	0x00000380
        /*01ac*/ 	.word	0x000000ff
        /*01b0*/ 	.word	0x000000b8
        /*01b4*/ 	.short	0x0100
        /*01b6*/ 	.byte	0x08
	.zero		1


	//   ....[20]....
        /*01b8*/ 	.word	0x00000390
        /*01bc*/ 	.word	0x000000ff
        /*01c0*/ 	.word	0x00000050
        /*01c4*/ 	.short	0x0100
        /*01c6*/ 	.byte	0x08
	.zero		1


	//   ....[21]....
        /*01c8*/ 	.word	0x000003a0
        /*01cc*/ 	.word	0x000000ff
        /*01d0*/ 	.word	0x000000c0
        /*01d4*/ 	.short	0x0100
        /*01d6*/ 	.byte	0x08
	.zero		1


	//   ....[22]....
        /*01d8*/ 	.word	0x000003b0
        /*01dc*/ 	.word	0x000000ff
        /*01e0*/ 	.word	0x00000058
        /*01e4*/ 	.short	0x0100
        /*01e6*/ 	.byte	0x08
	.zero		1


	//   ....[23]....
        /*01e8*/ 	.word	0x000003c0
        /*01ec*/ 	.word	0x000000ff
        /*01f0*/ 	.word	0x000000c8
        /*01f4*/ 	.short	0x0100
        /*01f6*/ 	.byte	0x08
	.zero		1


	//   ....[24]....
        /*01f8*/ 	.word	0x000003d0
        /*01fc*/ 	.word	0x000000ff
        /*0200*/ 	.word	0x00000060
        /*0204*/ 	.short	0x0100
        /*0206*/ 	.byte	0x08
	.zero		1


	//   ....[25]....
        /*0208*/ 	.word	0x000003e0
        /*020c*/ 	.word	0x000000ff
        /*0210*/ 	.word	0x000000d0
        /*0214*/ 	.short	0x0100
        /*0216*/ 	.byte	0x08
	.zero		1


	//   ....[26]....
        /*0218*/ 	.word	0x000003f0
        /*021c*/ 	.word	0x000000ff
        /*0220*/ 	.word	0x00000068
        /*0224*/ 	.short	0x0100
        /*0226*/ 	.byte	0x08
	.zero		1


	//   ....[27]....
        /*0228*/ 	.word	0x00000400
        /*022c*/ 	.word	0x000000ff
        /*0230*/ 	.word	0x000000d8
        /*0234*/ 	.short	0x0100
        /*0236*/ 	.byte	0x08
	.zero		1


	//   ....[28]....
        /*0238*/ 	.word	0x00000840
        /*023c*/ 	.word	0x000000ff
        /*0240*/ 	.word	0x000000f0
        /*0244*/ 	.short	0x0100
        /*0246*/ 	.byte	0x06
	.zero		1


	//   ....[29]....
        /*0248*/ 	.word	0x000008f0
        /*024c*/ 	.word	0x000000ff
        /*0250*/ 	.word	0x000000f8
        /*0254*/ 	.short	0x0100
        /*0256*/ 	.byte	0x06
	.zero		1


	//   ....[30]....
        /*0258*/ 	.word	0x00001930
        /*025c*/ 	.word	0x000000ff
        /*0260*/ 	.word	0x00000000
        /*0264*/ 	.short	0x010a
        /*0266*/ 	.byte	0x06
	.zero		1


	//   ....[31]....
        /*0268*/ 	.word	0x00001970
        /*026c*/ 	.word	0x000000ff
        /*0270*/ 	.word	0x00000000
        /*0274*/ 	.short	0x010a
        /*0276*/ 	.byte	0x06
	.zero		1


	//   ....[32]....
        /*0278*/ 	.word	0x000022a0
        /*027c*/ 	.word	0x000000ff
        /*0280*/ 	.word	0x00000000
        /*0284*/ 	.short	0x010a
        /*0286*/ 	.byte	0x0c
	.zero		1


	//   ....[33]....
        /*0288*/ 	.word	0x000022e0
        /*028c*/ 	.word	0x000000ff
        /*0290*/ 	.word	0x00000000
        /*0294*/ 	.short	0x010a
        /*0296*/ 	.byte	0x0c
	.zero		1


	//   ....[34]....
        /*0298*/ 	.word	0x00002910
        /*029c*/ 	.word	0x0000008c
        /*02a0*/ 	.word	0x00000000
        /*02a4*/ 	.short	0x0101
        /*02a6*/ 	.byte	0x3f
	.zero		1


	//   ....[35]....
        /*02a8*/ 	.word	0x00002fc0
        /*02ac*/ 	.word	0x0000000c
        /*02b0*/ 	.word	0x00000000
        /*02b4*/ 	.short	0x0101
        /*02b6*/ 	.byte	0x3f
	.zero		1


	//   ....[36]....
        /*02b8*/ 	.word	0x000089e0
        /*02bc*/ 	.word	0x00000012
        /*02c0*/ 	.word	0x00000070
        /*02c4*/ 	.short	0x010a
        /*02c6*/ 	.byte	0x3f
	.zero		1


	//   ....[37]....
        /*02c8*/ 	.word	0x00008d90
        /*02cc*/ 	.word	0x00000008
        /*02d0*/ 	.word	0x000000f8
        /*02d4*/ 	.short	0x0101
        /*02d6*/ 	.byte	0x3f
	.zero		1


	//   ....[38]....
        /*02d8*/ 	.word	0x000094b0
        /*02dc*/ 	.word	0x00000007
        /*02e0*/ 	.word	0x00000000
        /*02e4*/ 	.short	0x010a
        /*02e6*/ 	.byte	0x3f
	.zero		1


	//   ....[39]....
        /*02e8*/ 	.word	0x00009530
        /*02ec*/ 	.word	0x00000009
        /*02f0*/ 	.word	0x00000000
        /*02f4*/ 	.short	0x010a
        /*02f6*/ 	.byte	0x3f
	.zero		1


	//   ....[40]....
        /*02f8*/ 	.word	0x000095c0
        /*02fc*/ 	.word	0x00000006
        /*0300*/ 	.word	0x00000000
        /*0304*/ 	.short	0x010a
        /*0306*/ 	.byte	0x3f
	.zero		1


	//   ....[41]....
        /*0308*/ 	.word	0x00009650
        /*030c*/ 	.word	0x00000009
        /*0310*/ 	.word	0x00000000
        /*0314*/ 	.short	0x010a
        /*0316*/ 	.byte	0x3f
	.zero		1


	//   ....[42]....
        /*0318*/ 	.word	0x000096e0
        /*031c*/ 	.word	0x00000006
        /*0320*/ 	.word	0x00000000
        /*0324*/ 	.short	0x010a
        /*0326*/ 	.byte	0x3f
	.zero		1


	//   ....[43]....
        /*0328*/ 	.word	0x00009770
        /*032c*/ 	.word	0x00000009
        /*0330*/ 	.word	0x00000000
        /*0334*/ 	.short	0x010a
        /*0336*/ 	.byte	0x3f
	.zero		1


	//   ....[44]....
        /*0338*/ 	.word	0x00009800
        /*033c*/ 	.word	0x00000006
        /*0340*/ 	.word	0x00000000
        /*0344*/ 	.short	0x010a
        /*0346*/ 	.byte	0x3f
	.zero		1


	//   ....[45]....
        /*0348*/ 	.word	0x00009890
        /*034c*/ 	.word	0x00000009
        /*0350*/ 	.word	0x00000000
        /*0354*/ 	.short	0x010a
        /*0356*/ 	.byte	0x3f
	.zero		1


	//   ....[46]....
        /*0358*/ 	.word	0x00009920
        /*035c*/ 	.word	0x00000006
        /*0360*/ 	.word	0x00000000
        /*0364*/ 	.short	0x010a
        /*0366*/ 	.byte	0x3f
	.zero		1


	//   ....[47]....
        /*0368*/ 	.word	0x000099b0
        /*036c*/ 	.word	0x00000009
        /*0370*/ 	.word	0x00000000
        /*0374*/ 	.short	0x010a
        /*0376*/ 	.byte	0x3f
	.zero		1


	//   ....[48]....
        /*0378*/ 	.word	0x00009a40
        /*037c*/ 	.word	0x00000006
        /*0380*/ 	.word	0x00000000
        /*0384*/ 	.short	0x010a
        /*0386*/ 	.byte	0x3f
	.zero		1


	//   ....[49]....
        /*0388*/ 	.word	0x00009ad0
        /*038c*/ 	.word	0x00000009
        /*0390*/ 	.word	0x00000000
        /*0394*/ 	.short	0x010a
        /*0396*/ 	.byte	0x3f
	.zero		1


	//   ....[50]....
        /*0398*/ 	.word	0x00009b60
        /*039c*/ 	.word	0x00000006
        /*03a0*/ 	.word	0x00000000
        /*03a4*/ 	.short	0x010a
        /*03a6*/ 	.byte	0x3f
	.zero		1


	//   ....[51]....
        /*03a8*/ 	.word	0x00009bf0
        /*03ac*/ 	.word	0x00000003
        /*03b0*/ 	.word	0x00000000
        /*03b4*/ 	.short	0x010a
        /*03b6*/ 	.byte	0x3f
	.zero		1


	//   ....[52]....
        /*03b8*/ 	.word	0x00009c60
        /*03bc*/ 	.word	0x0000000d
        /*03c0*/ 	.word	0x00000000
        /*03c4*/ 	.short	0x010a
        /*03c6*/ 	.byte	0x3f
	.zero		1


	//   ....[53]....
        /*03c8*/ 	.word	0x00009cc0
        /*03cc*/ 	.word	0x00000091
        /*03d0*/ 	.word	0x00000000
        /*03d4*/ 	.short	0x010a
        /*03d6*/ 	.byte	0x3f
	.zero		1


	//   ....[54]....
        /*03d8*/ 	.word	0x00009d90
        /*03dc*/ 	.word	0x00000012
        /*03e0*/ 	.word	0x00000070
        /*03e4*/ 	.short	0x010a
        /*03e6*/ 	.byte	0x3f
	.zero		1


	//   ....[55]....
        /*03e8*/ 	.word	0x00009e60
        /*03ec*/ 	.word	0x00000007
        /*03f0*/ 	.word	0x00000000
        /*03f4*/ 	.short	0x010a
        /*03f6*/ 	.byte	0x3f
	.zero		1


	//   ....[56]....
        /*03f8*/ 	.word	0x00009eb0
        /*03fc*/ 	.word	0x00000009
        /*0400*/ 	.word	0x00000000
        /*0404*/ 	.short	0x010a
        /*0406*/ 	.byte	0x3f
	.zero		1


	//   ....[57]....
        /*0408*/ 	.word	0x00009f00
        /*040c*/ 	.word	0x00000006
        /*0410*/ 	.word	0x00000000
        /*0414*/ 	.short	0x010a
        /*0416*/ 	.byte	0x3f
	.zero		1


	//   ....[58]....
        /*0418*/ 	.word	0x00009f50
        /*041c*/ 	.word	0x00000009
        /*0420*/ 	.word	0x00000000
        /*0424*/ 	.short	0x010a
        /*0426*/ 	.byte	0x3f
	.zero		1


	//   ....[59]....
        /*0428*/ 	.word	0x00009fa0
        /*042c*/ 	.word	0x00000006
        /*0430*/ 	.word	0x00000000
        /*0434*/ 	.short	0x010a
        /*0436*/ 	.byte	0x3f
	.zero		1


	//   ....[60]....
        /*0438*/ 	.word	0x00009ff0
        /*043c*/ 	.word	0x00000009
        /*0440*/ 	.word	0x00000000
        /*0444*/ 	.short	0x010a
        /*0446*/ 	.byte	0x3f
	.zero		1


	//   ....[61]....
        /*0448*/ 	.word	0x0000a040
        /*044c*/ 	.word	0x00000006
        /*0450*/ 	.word	0x00000000
        /*0454*/ 	.short	0x010a
        /*0456*/ 	.byte	0x3f
	.zero		1


	//   ....[62]....
        /*0458*/ 	.word	0x0000a090
        /*045c*/ 	.word	0x00000009
        /*0460*/ 	.word	0x00000000
        /*0464*/ 	.short	0x010a
        /*0466*/ 	.byte	0x3f
	.zero		1


	//   ....[63]....
        /*0468*/ 	.word	0x0000a0e0
        /*046c*/ 	.word	0x00000006
        /*0470*/ 	.word	0x00000000
        /*0474*/ 	.short	0x010a
        /*0476*/ 	.byte	0x3f
	.zero		1


	//   ....[64]....
        /*0478*/ 	.word	0x0000a130
        /*047c*/ 	.word	0x00000009
        /*0480*/ 	.word	0x00000000
        /*0484*/ 	.short	0x010a
        /*0486*/ 	.byte	0x3f
	.zero		1


	//   ....[65]....
        /*0488*/ 	.word	0x0000a180
        /*048c*/ 	.word	0x00000006
        /*0490*/ 	.word	0x00000000
        /*0494*/ 	.short	0x010a
        /*0496*/ 	.byte	0x3f
	.zero		1


	//   ....[66]....
        /*0498*/ 	.word	0x0000a1d0
        /*049c*/ 	.word	0x00000009
        /*04a0*/ 	.word	0x00000000
        /*04a4*/ 	.short	0x010a
        /*04a6*/ 	.byte	0x3f
	.zero		1


	//   ....[67]....
        /*04a8*/ 	.word	0x0000a220
        /*04ac*/ 	.word	0x00000006
        /*04b0*/ 	.word	0x00000000
        /*04b4*/ 	.short	0x010a
        /*04b6*/ 	.byte	0x3f
	.zero		1


	//----- nvinfo : EIATTR_NUM_MBARRIERS
	.align		4
.L_28:
        /*04b8*/ 	.byte	0x03, 0x38
        /*04ba*/ 	.short	0x001e


	//----- nvinfo : EIATTR_EXIT_INSTR_OFFSETS
	.align		4
        /*04bc*/ 	.byte	0x04, 0x1c
        /*04be*/ 	.short	(.L_30 - .L_29)


	//   ....[0]....
.L_29:
        /*04c0*/ 	.word	0x00000ae0


	//   ....[1]....
        /*04c4*/ 	.word	0x000012d0


	//   ....[2]....
        /*04c8*/ 	.word	0x00007fe0


	//   ....[3]....
        /*04cc*/ 	.word	0x00008540


	//   ....[4]....
        /*04d0*/ 	.word	0x00009c40


	//----- nvinfo : EIATTR_MAX_THREADS
	.align		4
.L_30:
        /*04d4*/ 	.byte	0x04, 0x05
        /*04d6*/ 	.short	(.L_32 - .L_31)
.L_31:
        /*04d8*/ 	.word	0x00000180
        /*04dc*/ 	.word	0x00000001
        /*04e0*/ 	.word	0x00000001


	//----- nvinfo : EIATTR_CRS_STACK_SIZE
	.align		4
.L_32:
        /*04e4*/ 	.byte	0x04, 0x1e
        /*04e6*/ 	.short	(.L_34 - .L_33)
.L_33:
        /*04e8*/ 	.word	0x00000000


	//----- nvinfo : EIATTR_CBANK_PARAM_SIZE
	.align		4
.L_34:
        /*04ec*/ 	.byte	0x03, 0x19
        /*04ee*/ 	.short	0x0470


	//----- nvinfo : EIATTR_PARAM_CBANK
	.align		4
        /*04f0*/ 	.byte	0x04, 0x0a
        /*04f2*/ 	.short	(.L_36 - .L_35)
	.align		4
.L_35:
        /*04f4*/ 	.word	index@(.nv.constant0._ZN7cutlass13device_kernelINS_4gemm6kernel13GemmUniversalIN4cute5tupleIJiiiiEEENS1_10collective13CollectiveMmaINS1_37MainloopSm90TmaGmmaWarpSpecializedFP8ILi14ENS5_IJNS4_1CILi4EEENSA_ILi2EEENSA_ILi1EEEEEENS1_35KernelTmaWarpSpecializedCooperativeEEENS5_IJNSA_ILi128EEESH_NSA_ILi64EEEEEENS_12float_e5m2_tENS5_IJlSD_lEEESK_SL_NS4_8TiledMMAINS4_8MMA_AtomIJNS4_4SM904GMMA31MMA_64x128x32_F32E5M2E5M2_SS_TNILNSP_7ScaleInE1ELSR_1EEEEEENS4_6LayoutINS5_IJSC_SD_SD_EEENS5_IJSD_NSA_ILi0EEESW_EEEEENS5_IJNS4_10UnderscoreESZ_SZ_EEEEENS4_23SM90_TMA_LOAD_MULTICASTENS4_14ComposedLayoutINS4_7SwizzleILi2ELi4ELi3EEENS4_18smem_ptr_flag_bitsILi8EEENSU_INS5_IJNSA_ILi8EEESI_EEENS5_IJSI_SD_EEEEEEEvNS4_8identityES12_S1C_vS1D_EENS_8epilogue10collective6detail29Sm90TmaWarpSpecializedAdapterINS1G_15DefaultEpilogueISK_SL_SL_NS1F_6thread17LinearCombinationISK_Li1EffLNS1K_9ScaleType4KindE0ELNS_15FloatRoundStyleE2ESK_EENS1_15EpilogueDefaultEEEEEvvEEEEvNT_6ParamsE)
        /*04f8*/ 	.short	0x0210
        /*04fa*/ 	.short	0x0470


	//----- nvinfo : EIATTR_SW_WAR
	.align		4
.L_36:
        /*04fc*/ 	.byte	0x04, 0x36
        /*04fe*/ 	.short	(.L_38 - .L_37)
.L_37:
        /*0500*/ 	.word	0x00000008
.L_38:


//--------------------- .nv.callgraph             --------------------------
	.section	.nv.callgraph,"",@"SHT_CUDA_CALLGRAPH"
	.align	4
	.sectionentsize	8
	.align		4
        /*0000*/ 	.word	0x00000000
	.align		4
        /*0004*/ 	.word	0xffffffff
	.align		4
        /*0008*/ 	.word	0x00000000
	.align		4
        /*000c*/ 	.word	0xfffffffe
	.align		4
        /*0010*/ 	.word	0x00000000
	.align		4
        /*0014*/ 	.word	0xfffffffd
	.align		4
        /*0018*/ 	.word	0x00000000
	.align		4
        /*001c*/ 	.word	0xfffffffc


//--------------------- .nv.constant4             --------------------------
	.section	.nv.constant4,"a",@progbits
	.align	8
	.align		8
.nv.constant4:
        /*0000*/ 	.dword	_ZN40_INTERNAL_8b6d136d_4_k_cu_f96c6432_204924cuda3std3__45__cpo5beginE
	.align		8
        /*0008*/ 	.dword	_ZN40_INTERNAL_8b6d136d_4_k_cu_f96c6432_204924cuda3std3__45__cpo3endE
	.align		8
        /*0010*/ 	.dword	_ZN40_INTERNAL_8b6d136d_4_k_cu_f96c6432_204924cuda3std3__45__cpo6cbeginE
	.align		8
        /*0018*/ 	.dword	_ZN40_INTERNAL_8b6d136d_4_k_cu_f96c6432_204924cuda3std3__45__cpo4cendE
	.align		8
        /*0020*/ 	.dword	_ZN40_INTERNAL_8b6d136d_4_k_cu_f96c6432_204924cuda3std3__442_GLOBAL__N__8b6d136d_4_k_cu_f96c6432_204926ignoreE
	.align		8
        /*0028*/ 	.dword	_ZN40_INTERNAL_8b6d136d_4_k_cu_f96c6432_204924cuda3std3__419piecewise_constructE
	.align		8
        /*0030*/ 	.dword	_ZN40_INTERNAL_8b6d136d_4_k_cu_f96c6432_204924cuda3std3__48in_placeE
	.align		8
        /*0038*/ 	.dword	_ZN40_INTERNAL_8b6d136d_4_k_cu_f96c6432_204924cuda3std6ranges3__45__cpo4swapE
	.align		8
        /*0040*/ 	.dword	_ZN40_INTERNAL_8b6d136d_4_k_cu_f96c6432_204924cuda3std6ranges3__45__cpo9iter_moveE
	.align		8
        /*0048*/ 	.dword	_ZN40_INTERNAL_8b6d136d_4_k_cu_f96c6432_204924cute7productE
	.align		8
        /*0050*/ 	.dword	_ZN40_INTERNAL_8b6d136d_4_k_cu_f96c6432_204924cute1_E


//--------------------- .text._ZN7cutlass13device_kernelINS_4gemm6kernel13GemmUniversalIN4cute5tupleIJiiiiEEENS1_10collective13CollectiveMmaINS1_37MainloopSm90TmaGmmaWarpSpecializedFP8ILi14ENS5_IJNS4_1CILi4EEENSA_ILi2EEENSA_ILi1EEEEEENS1_35KernelTmaWarpSpecializedCooperativeEEENS5_IJNSA_ILi128EEESH_NSA_ILi64EEEEEENS_12float_e5m2_tENS5_IJlSD_lEEESK_SL_NS4_8TiledMMAINS4_8MMA_AtomIJNS4_4SM904GMMA31MMA_64x128x32_F32E5M2E5M2_SS_TNILNSP_7ScaleInE1ELSR_1EEEEEENS4_6LayoutINS5_IJSC_SD_SD_EEENS5_IJSD_NSA_ILi0EEESW_EEEEENS5_IJNS4_10UnderscoreESZ_SZ_EEEEENS4_23SM90_TMA_LOAD_MULTICASTENS4_14ComposedLayoutINS4_7SwizzleILi2ELi4ELi3EEENS4_18smem_ptr_flag_bitsILi8EEENSU_INS5_IJNSA_ILi8EEESI_EEENS5_IJSI_SD_EEEEEEEvNS4_8identityES12_S1C_vS1D_EENS_8epilogue10collective6detail29Sm90TmaWarpSpecializedAdapterINS1G_15DefaultEpilogueISK_SL_SL_NS1F_6thread17LinearCombinationISK_Li1EffLNS1K_9ScaleType4KindE0ELNS_15FloatRoundStyleE2ESK_EENS1_15EpilogueDefaultEEEEEvvEEEEvNT_6ParamsE --------------------------
	.section	.text._ZN7cutlass13device_kernelINS_4gemm6kernel13GemmUniversalIN4cute5tupleIJiiiiEEENS1_10collective13CollectiveMmaINS1_37MainloopSm90TmaGmmaWarpSpecializedFP8ILi14ENS5_IJNS4_1CILi4EEENSA_ILi2EEENSA_ILi1EEEEEENS1_35KernelTmaWarpSpecializedCooperativeEEENS5_IJNSA_ILi128EEESH_NSA_ILi64EEEEEENS_12float_e5m2_tENS5_IJlSD_lEEESK_SL_NS4_8TiledMMAINS4_8MMA_AtomIJNS4_4SM904GMMA31MMA_64x128x32_F32E5M2E5M2_SS_TNILNSP_7ScaleInE1ELSR_1EEEEEENS4_6LayoutINS5_IJSC_SD_SD_EEENS5_IJSD_NSA_ILi0EEESW_EEEEENS5_IJNS4_10UnderscoreESZ_SZ_EEEEENS4_23SM90_TMA_LOAD_MULTICASTENS4_14ComposedLayoutINS4_7SwizzleILi2ELi4ELi3EEENS4_18smem_ptr_flag_bitsILi8EEENSU_INS5_IJNSA_ILi8EEESI_EEENS5_IJSI_SD_EEEEEEEvNS4_8identityES12_S1C_vS1D_EENS_8epilogue10collective6detail29Sm90TmaWarpSpecializedAdapterINS1G_15DefaultEpilogueISK_SL_SL_NS1F_6thread17LinearCombinationISK_Li1EffLNS1K_9ScaleType4KindE0ELNS_15FloatRoundStyleE2ESK_EENS1_15EpilogueDefaultEEEEEvvEEEEvNT_6ParamsE,"ax",@progbits
	.align	128
.text._ZN7cutlass13device_kernelINS_4gemm6kernel13GemmUniversalIN4cute5tupleIJiiiiEEENS1_10collective13CollectiveMmaINS1_37MainloopSm90TmaGmmaWarpSpecializedFP8ILi14ENS5_IJNS4_1CILi4EEENSA_ILi2EEENSA_ILi1EEEEEENS1_35KernelTmaWarpSpecializedCooperativeEEENS5_IJNSA_ILi128EEESH_NSA_ILi64EEEEEENS_12float_e5m2_tENS5_IJlSD_lEEESK_SL_NS4_8TiledMMAINS4_8MMA_AtomIJNS4_4SM904GMMA31MMA_64x128x32_F32E5M2E5M2_SS_TNILNSP_7ScaleInE1ELSR_1EEEEEENS4_6LayoutINS5_IJSC_SD_SD_EEENS5_IJSD_NSA_ILi0EEESW_EEEEENS5_IJNS4_10UnderscoreESZ_SZ_EEEEENS4_23SM90_TMA_LOAD_MULTICASTENS4_14ComposedLayoutINS4_7SwizzleILi2ELi4ELi3EEENS4_18smem_ptr_flag_bitsILi8EEENSU_INS5_IJNSA_ILi8EEESI_EEENS5_IJSI_SD_EEEEEEEvNS4_8identityES12_S1C_vS1D_EENS_8epilogue10collective6detail29Sm90TmaWarpSpecializedAdapterINS1G_15DefaultEpilogueISK_SL_SL_NS1F_6thread17LinearCombinationISK_Li1EffLNS1K_9ScaleType4KindE0ELNS_15FloatRoundStyleE2ESK_EENS1_15EpilogueDefaultEEEEEvvEEEEvNT_6ParamsE:
        .type           _ZN7cutlass13device_kernelINS_4gemm6kernel13GemmUniversalIN4cute5tupleIJiiiiEEENS1_10collective13CollectiveMmaINS1_37MainloopSm90TmaGmmaWarpSpecializedFP8ILi14ENS5_IJNS4_1CILi4EEENSA_ILi2EEENSA_ILi1EEEEEENS1_35KernelTmaWarpSpecializedCooperativeEEENS5_IJNSA_ILi128EEESH_NSA_ILi64EEEEEENS_12float_e5m2_tENS5_IJlSD_lEEESK_SL_NS4_8TiledMMAINS4_8MMA_AtomIJNS4_4SM904GMMA31MMA_64x128x32_F32E5M2E5M2_SS_TNILNSP_7ScaleInE1ELSR_1EEEEEENS4_6LayoutINS5_IJSC_SD_SD_EEENS5_IJSD_NSA_ILi0EEESW_EEEEENS5_IJNS4_10UnderscoreESZ_SZ_EEEEENS4_23SM90_TMA_LOAD_MULTICASTENS4_14ComposedLayoutINS4_7SwizzleILi2ELi4ELi3EEENS4_18smem_ptr_flag_bitsILi8EEENSU_INS5_IJNSA_ILi8EEESI_EEENS5_IJSI_SD_EEEEEEEvNS4_8identityES12_S1C_vS1D_EENS_8epilogue10collective6detail29Sm90TmaWarpSpecializedAdapterINS1G_15DefaultEpilogueISK_SL_SL_NS1F_6thread17LinearCombinationISK_Li1EffLNS1K_9ScaleType4KindE0ELNS_15FloatRoundStyleE2ESK_EENS1_15EpilogueDefaultEEEEEvvEEEEvNT_6ParamsE,@function
        .size           _ZN7cutlass13device_kernelINS_4gemm6kernel13GemmUniversalIN4cute5tupleIJiiiiEEENS1_10collective13CollectiveMmaINS1_37MainloopSm90TmaGmmaWarpSpecializedFP8ILi14ENS5_IJNS4_1CILi4EEENSA_ILi2EEENSA_ILi1EEEEEENS1_35KernelTmaWarpSpecializedCooperativeEEENS5_IJNSA_ILi128EEESH_NSA_ILi64EEEEEENS_12float_e5m2_tENS5_IJlSD_lEEESK_SL_NS4_8TiledMMAINS4_8MMA_AtomIJNS4_4SM904GMMA31MMA_64x128x32_F32E5M2E5M2_SS_TNILNSP_7ScaleInE1ELSR_1EEEEEENS4_6LayoutINS5_IJSC_SD_SD_EEENS5_IJSD_NSA_ILi0EEESW_EEEEENS5_IJNS4_10UnderscoreESZ_SZ_EEEEENS4_23SM90_TMA_LOAD_MULTICASTENS4_14ComposedLayoutINS4_7SwizzleILi2ELi4ELi3EEENS4_18smem_ptr_flag_bitsILi8EEENSU_INS5_IJNSA_ILi8EEESI_EEENS5_IJSI_SD_EEEEEEEvNS4_8identityES12_S1C_vS1D_EENS_8epilogue10collective6detail29Sm90TmaWarpSpecializedAdapterINS1G_15DefaultEpilogueISK_SL_SL_NS1F_6thread17LinearCombinationISK_Li1EffLNS1K_9ScaleType4KindE0ELNS_15FloatRoundStyleE2ESK_EENS1_15EpilogueDefaultEEEEEvvEEEEvNT_6ParamsE,(.L_x_227 - _ZN7cutlass13device_kernelINS_4gemm6kernel13GemmUniversalIN4cute5tupleIJiiiiEEENS1_10collective13CollectiveMmaINS1_37MainloopSm90TmaGmmaWarpSpecializedFP8ILi14ENS5_IJNS4_1CILi4EEENSA_ILi2EEENSA_ILi1EEEEEENS1_35KernelTmaWarpSpecializedCooperativeEEENS5_IJNSA_ILi128EEESH_NSA_ILi64EEEEEENS_12float_e5m2_tENS5_IJlSD_lEEESK_SL_NS4_8TiledMMAINS4_8MMA_AtomIJNS4_4SM904GMMA31MMA_64x128x32_F32E5M2E5M2_SS_TNILNSP_7ScaleInE1ELSR_1EEEEEENS4_6LayoutINS5_IJSC_SD_SD_EEENS5_IJSD_NSA_ILi0EEESW_EEEEENS5_IJNS4_10UnderscoreESZ_SZ_EEEEENS4_23SM90_TMA_LOAD_MULTICASTENS4_14ComposedLayoutINS4_7SwizzleILi2ELi4ELi3EEENS4_18smem_ptr_flag_bitsILi8EEENSU_INS5_IJNSA_ILi8EEESI_EEENS5_IJSI_SD_EEEEEEEvNS4_8identityES12_S1C_vS1D_EENS_8epilogue10collective6detail29Sm90TmaWarpSpecializedAdapterINS1G_15DefaultEpilogueISK_SL_SL_NS1F_6thread17LinearCombinationISK_Li1EffLNS1K_9ScaleType4KindE0ELNS_15FloatRoundStyleE2ESK_EENS1_15EpilogueDefaultEEEEEvvEEEEvNT_6ParamsE)
        .other          _ZN7cutlass13device_kernelINS_4gemm6kernel13GemmUniversalIN4cute5tupleIJiiiiEEENS1_10collective13CollectiveMmaINS1_37MainloopSm90TmaGmmaWarpSpecializedFP8ILi14ENS5_IJNS4_1CILi4EEENSA_ILi2EEENSA_ILi1EEEEEENS1_35KernelTmaWarpSpecializedCooperativeEEENS5_IJNSA_ILi128EEESH_NSA_ILi64EEEEEENS_12float_e5m2_tENS5_IJlSD_lEEESK_SL_NS4_8TiledMMAINS4_8MMA_AtomIJNS4_4SM904GMMA31MMA_64x128x32_F32E5M2E5M2_SS_TNILNSP_7ScaleInE1ELSR_1EEEEEENS4_6LayoutINS5_IJSC_SD_SD_EEENS5_IJSD_NSA_ILi0EEESW_EEEEENS5_IJNS4_10UnderscoreESZ_SZ_EEEEENS4_23SM90_TMA_LOAD_MULTICASTENS4_14ComposedLayoutINS4_7SwizzleILi2ELi4ELi3EEENS4_18smem_ptr_flag_bitsILi8EEENSU_INS5_IJNSA_ILi8EEESI_EEENS5_IJSI_SD_EEEEEEEvNS4_8identityES12_S1C_vS1D_EENS_8epilogue10collective6detail29Sm90TmaWarpSpecializedAdapterINS1G_15DefaultEpilogueISK_SL_SL_NS1F_6thread17LinearCombinationISK_Li1EffLNS1K_9ScaleType4KindE0ELNS_15FloatRoundStyleE2ESK_EENS1_15EpilogueDefaultEEEEEvvEEEEvNT_6ParamsE,@"STO_CUDA_ENTRY STV_DEFAULT"
_ZN7cutlass13device_kernelINS_4gemm6kernel13GemmUniversalIN4cute5tupleIJiiiiEEENS1_10collective13CollectiveMmaINS1_37MainloopSm90TmaGmmaWarpSpecializedFP8ILi14ENS5_IJNS4_1CILi4EEENSA_ILi2EEENSA_ILi1EEEEEENS1_35KernelTmaWarpSpecializedCooperativeEEENS5_IJNSA_ILi128EEESH_NSA_ILi64EEEEEENS_12float_e5m2_tENS5_IJlSD_lEEESK_SL_NS4_8TiledMMAINS4_8MMA_AtomIJNS4_4SM904GMMA31MMA_64x128x32_F32E5M2E5M2_SS_TNILNSP_7ScaleInE1ELSR_1EEEEEENS4_6LayoutINS5_IJSC_SD_SD_EEENS5_IJSD_NSA_ILi0EEESW_EEEEENS5_IJNS4_10UnderscoreESZ_SZ_EEEEENS4_23SM90_TMA_LOAD_MULTICASTENS4_14ComposedLayoutINS4_7SwizzleILi2ELi4ELi3EEENS4_18smem_ptr_flag_bitsILi8EEENSU_INS5_IJNSA_ILi8EEESI_EEENS5_IJSI_SD_EEEEEEEvNS4_8identityES12_S1C_vS1D_EENS_8epilogue10collective6detail29Sm90TmaWarpSpecializedAdapterINS1G_15DefaultEpilogueISK_SL_SL_NS1F_6thread17LinearCombinationISK_Li1EffLNS1K_9ScaleType4KindE0ELNS_15FloatRoundStyleE2ESK_EENS1_15EpilogueDefaultEEEEEvvEEEEvNT_6ParamsE:
[----:B------:R-:W-:Y:S01]  /*0000*/  LDC R1, c[0x0][0x28] ;  /* 0x00000a00ff017b82 */ /* 0x000fe20000000800 */
[----:B------:R-:W0:Y:S01]  /*0010*/  S2R R0, SR_TID.X ;  /* 0x0000000000007919 */ /* 0x000e220000002100 */
[----:B------:R-:W-:Y:S01]  /*0020*/  ELECT P0, URZ, PT ;  /* 0x00000000003f782f */ /* 0x000fe20003800000 */
[----:B------:R-:W-:Y:S01]  /*0030*/  BSSY B0, `(.L_x_0) ;  /* 0x000000f000007945 */ /* 0x000fe20003800000 */
[--C-:B0-----:R-:W-:Y:S02]  /*0040*/  SHF.R.U32.HI R2, RZ, 0x5, R0.reuse ;  /* 0x00000005ff027819 */ /* 0x101fe40000011600 */
[----:B------:R-:W-:-:S03]  /*0050*/  SHF.R.U32.HI R3, RZ, 0x7, R0 ;  /* 0x00000007ff037819 */ /* 0x000fc60000011600 */
[----:B------:R-:W0:Y:S04]  /*0060*/  SHFL.IDX PT, R7, R2, RZ, 0x1f ;  /* 0x00001fff02077589 */ /* 0x000e2800000e0000 */
[----:B------:R-:W1:Y:S01]  /*0070*/  SHFL.IDX PT, R3, R3, RZ, 0x1f ;  /* 0x00001fff03037589 */ /* 0x000e6200000e0000 */
[----:B0-----:R-:W-:-:S13]  /*0080*/  ISETP.NE.OR P0, PT, R7, RZ, !P0 ;  /* 0x000000ff0700720c */ /* 0x001fda0004705670 */
[----:B-1----:R-:W-:Y:S05]  /*0090*/  @P0 BRA `(.L_x_1) ;  /* 0x0000000000200947 */ /* 0x002fea0003800000 */
[----:B------:R-:W-:Y:S02]  /*00a0*/  ULDC.64 UR4, c[0x0][0x198] ;  /* 0x0000660000047ab9 */ /* 0x000fe40000000a00 */
[----:B------:R-:W-:Y:S02]  /*00b0*/  UIADD3 UR6, UP0, UR4, 0xf0, URZ ;  /* 0x000000f004067890 */ /* 0x000fe4000ff1e03f */
[----:B------:R-:W-:Y:S02]  /*00c0*/  UIADD3 UR4, UP1, UR4, 0x1f0, URZ ;  /* 0x000001f004047890 */ /* 0x000fe4000ff3e03f */
[----:B------:R-:W-:Y:S02]  /*00d0*/  UIADD3.X UR7, URZ, UR5, URZ, UP0, !UPT ;  /* 0x000000053f077290 */ /* 0x000fe400087fe43f */
[----:B------:R-:W-:-:S07]  /*00e0*/  UIADD3.X UR5, URZ, UR5, URZ, UP1, !UPT ;  /* 0x000000053f057290 */ /* 0x000fce0008ffe43f */
[----:B------:R0:W-:Y:S02]  /*00f0*/  UTMACCTL.PF [UR6] ;  /* 0x00000000060079b9 */ /* 0x0001e40008040000 */
[----:B------:R0:W-:Y:S02]  /*0100*/  UTMACCTL.PF [UR4] ;  /* 0x00000000040079b9 */ /* 0x0001e40008040000 */
[----:B0-----:R-:W-:Y:S01]  /*0110*/  NOP ;  /* 0x0000000000007918 */ /* 0x001fe20000000000 */
.L_x_1:
[----:B------:R-:W-:Y:S05]  /*0120*/  BSYNC B0 ;  /* 0x0000000000007941 */ /* 0x000fea0003800000 */
.L_x_0:
[----:B------:R-:W0:Y:S02]  /*0130*/  SHFL.IDX PT, R4, R2, RZ, 0x1f ;  /* 0x00001fff02047589 */ /* 0x000e2400000e0000 */
[----:B0-----:R-:W-:-:S13]  /*0140*/  ISETP.NE.AND P0, PT, R4, RZ, PT ;  /* 0x000000ff0400720c */ /* 0x001fda0003f05270 */
[----:B------:R-:W-:Y:S05]  /*0150*/  @P0 BRA `(.L_x_2) ;  /* 0x0000000000b40947 */ /* 0x000fea0003800000 */
[----:B------:R-:W-:Y:S01]  /*0160*/  ELECT P0, URZ, PT ;  /* 0x00000000003f782f */ /* 0x000fe20003800000 */
[----:B------:R-:W-:-:S12]  /*0170*/  BSSY B0, `(.L_x_2) ;  /* 0x000002b000007945 */ /* 0x000fd80003800000 */
[----:B------:R-:W-:Y:S05]  /*0180*/  @!P0 BRA `(.L_x_3) ;  /* 0x0000000000a48947 */ /* 0x000fea0003800000 */
[----:B------:R-:W0:Y:S01]  /*0190*/  S2UR UR8, SR_CgaCtaId ;  /* 0x00000000000879c3 */ /* 0x000e220000008800 */
[----:B------:R-:W-:Y:S01]  /*01a0*/  UMOV UR4, 0x400 ;  /* 0x0000040000047882 */ /* 0x000fe20000000000 */
[----:B------:R-:W-:Y:S01]  /*01b0*/  UMOV UR5, 0x1 ;  /* 0x0000000100057882 */ /* 0x000fe20000000000 */
[----:B------:R-:W-:Y:S02]  /*01c0*/  UMOV UR6, 0xa ;  /* 0x0000000a00067882 */ /* 0x000fe40000000000 */
[----:B------:R-:W-:-:S04]  /*01d0*/  UIADD3 UR6, -UR6, 0x100000, URZ ;  /* 0x0010000006067890 */ /* 0x000fc8000fffe13f */
[----:B------:R-:W-:Y:S02]  /*01e0*/  USHF.L.U32 UR7, UR6, 0xb, URZ ;  /* 0x0000000b06077899 */ /* 0x000fe4000800063f */
[----:B------:R-:W-:Y:S02]  /*01f0*/  USHF.L.U32 UR6, UR6, 0x1, URZ ;  /* 0x0000000106067899 */ /* 0x000fe4000800063f */
[----:B0-----:R-:W-:Y:S02]  /*0200*/  ULEA UR8, UR8, UR4, 0x18 ;  /* 0x0000000408087291 */ /* 0x001fe4000f8ec03f */
[----:B------:R-:W-:-:S04]  /*0210*/  UIADD3 UR4, -UR5, 0x100000, URZ ;  /* 0x0010000005047890 */ /* 0x000fc8000fffe13f */
[----:B------:R-:W-:Y:S02]  /*0220*/  USHF.L.U32 UR5, UR4, 0xb, URZ ;  /* 0x0000000b04057899 */ /* 0x000fe4000800063f */
[----:B------:R-:W-:Y:S01]  /*0230*/  USHF.L.U32 UR4, UR4, 0x1, URZ ;  /* 0x0000000104047899 */ /* 0x000fe2000800063f */
[----:B------:R-:W0:Y:S11]  /*0240*/  FENCE.VIEW.ASYNC.S ;  /* 0x00000000000073c6 */ /* 0x000e360000000000 */
[----:B0-----:R0:W1:Y:S01]  /*0250*/  SYNCS.EXCH.64 URZ, [UR8], UR4 ;  /* 0x00000004083f75b2 */ /* 0x0010620008000100 */
[----:B------:R0:W2:Y:S01]  /*0260*/  SYNCS.EXCH.64 URZ, [UR8+0x70], UR6 ;  /* 0x00007006083f75b2 */ /* 0x0000a20008000100 */
[----:B------:R0:W3:Y:S01]  /*0270*/  SYNCS.EXCH.64 URZ, [UR8+0x8], UR4 ;  /* 0x00000804083f75b2 */ /* 0x0000e20008000100 */
[----:B------:R0:W4:Y:S01]  /*0280*/  SYNCS.EXCH.64 URZ, [UR8+0x78], UR6 ;  /* 0x00007806083f75b2 */ /* 0x0001220008000100 */
[----:B------:R0:W0:Y:S01]  /*0290*/  SYNCS.EXCH.64 URZ, [UR8+0x10], UR4 ;  /* 0x00001004083f75b2 */ /* 0x0000220008000100 */
        /* <DEDUP_REMOVED lines=23> */
[----:B-1234-:R-:W-:Y:S01]  /*0410*/  NOP ;  /* 0x0000000000007918 */ /* 0x01efe20000000000 */
.L_x_3:
[----:B0-----:R-:W-:Y:S05]  /*0420*/  BSYNC B0 ;  /* 0x0000000000007941 */ /* 0x001fea0003800000 */
.L_x_2:
[----:B------:R-:W-:Y:S01]  /*0430*/  SHF.R.S32.HI R5, RZ, 0x1f, R0 ;  /* 0x0000001fff057819 */ /* 0x000fe20000011400 */
[----:B------:R-:W0:Y:S01]  /*0440*/  SHFL.IDX PT, R2, R2, RZ, 0x1f ;  /* 0x00001fff02027589 */ /* 0x000e2200000e0000 */
[----:B------:R-:W1:Y:S01]  /*0450*/  S2UR UR8, SR_CTAID.X ;  /* 0x00000000000879c3 */ /* 0x000e620000002500 */
[----:B------:R-:W-:Y:S02]  /*0460*/  ELECT P0, URZ, PT ;  /* 0x00000000003f782f */ /* 0x000fe40003800000 */
[----:B------:R-:W-:Y:S01]  /*0470*/  LEA.HI R5, R5, R0, RZ, 0x7 ;  /* 0x0000000005057211 */ /* 0x000fe200078f38ff */
[----:B------:R-:W2:Y:S01]  /*0480*/  S2R R8, SR_CTAID.Y ;  /* 0x0000000000087919 */ /* 0x000ea20000002600 */
[----:B------:R-:W-:Y:S01]  /*0490*/  SHF.R.S32.HI R11, RZ, 0x1f, R4 ;  /* 0x0000001fff0b7819 */ /* 0x000fe20000011404 */
[----:B------:R-:W-:Y:S01]  /*04a0*/  ULDC UR4, c[0x0][0x150] ;  /* 0x0000540000047ab9 */ /* 0x000fe20000000800 */
[----:B------:R-:W-:Y:S01]  /*04b0*/  LOP3.LUT R5, R5, 0xffffff80, RZ, 0xc0, !PT ;  /* 0xffffff8005057812 */ /* 0x000fe200078ec0ff */
[----:B------:R-:W-:Y:S01]  /*04c0*/  VIADD R16, R3, 0xffffffff ;  /* 0xffffffff03107836 */ /* 0x000fe20000000000 */
[----:B------:R-:W-:Y:S01]  /*04d0*/  LEA.HI R11, R11, R4, RZ, 0x2 ;  /* 0x000000040b0b7211 */ /* 0x000fe200078f10ff */
[----:B------:R-:W3:Y:S01]  /*04e0*/  LDC R12, c[0x0][0x144] ;  /* 0x00005100ff0c7b82 */ /* 0x000ee20000000800 */
[----:B------:R-:W-:Y:S01]  /*04f0*/  NOP ;  /* 0x0000000000007918 */ /* 0x000fe20000000000 */
[----:B------:R-:W-:Y:S01]  /*0500*/  IMAD.IADD R6, R0, 0x1, -R5 ;  /* 0x0000000100067824 */ /* 0x000fe200078e0a05 */
[----:B------:R-:W-:Y:S01]  /*0510*/  LOP3.LUT R11, R11, 0x3ffffffc, RZ, 0xc0, !PT ;  /* 0x3ffffffc0b0b7812 */ /* 0x000fe200078ec0ff */
[----:B------:R-:W-:Y:S01]  /*0520*/  NOP ;  /* 0x0000000000007918 */ /* 0x000fe20000000000 */
[----:B------:R-:W-:-:S02]  /*0530*/  ISETP.NE.AND P4, PT, R3, RZ, PT ;  /* 0x000000ff0300720c */ /* 0x000fc40003f85270 */
[----:B------:R-:W-:Y:S01]  /*0540*/  SHF.R.S32.HI R5, RZ, 0x1f, R6 ;  /* 0x0000001fff057819 */ /* 0x000fe20000011406 */
[----:B------:R-:W-:Y:S01]  /*0550*/  IMAD.IADD R4, R4, 0x1, -R11 ;  /* 0x0000000104047824 */ /* 0x000fe200078e0a0b */
[----:B------:R-:W4:Y:S01]  /*0560*/  LDC R14, c[0x0][0x140] ;  /* 0x00005000ff0e7b82 */ /* 0x000f220000000800 */
[----:B------:R-:W-:Y:S02]  /*0570*/  ISETP.GE.U32.AND P6, PT, R16, 0x2, PT ;  /* 0x000000021000780c */ /* 0x000fe40003fc6070 */
[----:B------:R-:W-:Y:S02]  /*0580*/  LEA.HI R5, R5, R6, RZ, 0x3 ;  /* 0x0000000605057211 */ /* 0x000fe400078f18ff */
[----:B0-----:R-:W-:Y:S02]  /*0590*/  ISETP.NE.OR P0, PT, R2, RZ, !P0 ;  /* 0x000000ff0200720c */ /* 0x001fe40004705670 */
[--C-:B------:R-:W-:Y:S01]  /*05a0*/  SHF.R.S32.HI R2, RZ, 0x3, R5.reuse ;  /* 0x00000003ff027819 */ /* 0x100fe20000011405 */
[----:B------:R-:W0:Y:S01]  /*05b0*/  LDC R13, c[0x0][0x148] ;  /* 0x00005200ff0d7b82 */ /* 0x000e220000000800 */
[----:B------:R-:W-:-:S02]  /*05c0*/  SHF.R.S32.HI R5, RZ, 0x1f, R5 ;  /* 0x0000001fff057819 */ /* 0x000fc40000011405 */
[----:B-1----:R-:W-:Y:S02]  /*05d0*/  I2FP.F32.U32 R10, UR8 ;  /* 0x00000008000a7c45 */ /* 0x002fe40008201000 */
[----:B------:R-:W-:-:S03]  /*05e0*/  LEA.HI R5, R5, R2, RZ, 0x2 ;  /* 0x0000000205057211 */ /* 0x000fc600078f10ff */
[----:B------:R-:W-:Y:S01]  /*05f0*/  FMUL R10, R10, UR4 ;  /* 0x000000040a0a7c20 */ /* 0x000fe20008400000 */
[----:B------:R-:W-:Y:S01]  /*0600*/  LOP3.LUT R5, R5, 0xfffffffc, RZ, 0xc0, !PT ;  /* 0xfffffffc05057812 */ /* 0x000fe200078ec0ff */
[----:B------:R-:W-:Y:S01]  /*0610*/  VOTEU.ALL UP0, P0 ;  /* 0x00000000003f7886 */ /* 0x000fe20000000000 */
[----:B------:R-:W-:Y:S01]  /*0620*/  ULDC UR4, c[0x0][0x154] ;  /* 0x0000550000047ab9 */ /* 0x000fe20000000800 */
[----:B------:R-:W-:Y:S02]  /*0630*/  VOTEU.ALL UP1, P0 ;  /* 0x00000000003f7886 */ /* 0x000fe40000020000 */
[----:B------:R-:W-:Y:S01]  /*0640*/  IMAD.IADD R5, R2, 0x1, -R5 ;  /* 0x0000000102057824 */ /* 0x000fe200078e0a05 */
[----:B------:R-:W1:Y:S01]  /*0650*/  F2I.U32.TRUNC.NTZ R10, R10 ;  /* 0x0000000a000a7305 */ /* 0x000e62000020f000 */
[----:B------:R-:W5:Y:S01]  /*0660*/  @!UP0 S2UR UR7, SR_CgaCtaId ;  /* 0x00000000000789c3 */ /* 0x000f620000008800 */
[----:B------:R-:W-:Y:S01]  /*0670*/  @!UP0 UMOV UR6, 0x400 ;  /* 0x0000040000068882 */ /* 0x000fe20000000000 */
[----:B------:R-:W-:Y:S01]  /*0680*/  IMAD R5, R4, 0x4, R5 ;  /* 0x0000000404057824 */ /* 0x000fe200078e0205 */
[----:B--2---:R-:W-:-:S02]  /*0690*/  I2FP.F32.U32 R4, R8 ;  /* 0x0000000800047245 */ /* 0x004fc40000201000 */
[----:B----4-:R-:W-:Y:S02]  /*06a0*/  ISETP.EQ.U32.AND P3, PT, R14, 0x1, PT ;  /* 0x000000010e00780c */ /* 0x010fe40003f62070 */
[----:B------:R-:W-:-:S04]  /*06b0*/  SHF.R.S32.HI R2, RZ, 0x1f, R5 ;  /* 0x0000001fff027819 */ /* 0x000fc80000011405 */
[----:B------:R-:W-:Y:S01]  /*06c0*/  LEA.HI R2, R2, R5, RZ, 0x2 ;  /* 0x0000000502027211 */ /* 0x000fe200078f10ff */
[----:B-1----:R-:W-:-:S03]  /*06d0*/  IMAD.MOV R11, RZ, RZ, -R10 ;  /* 0x000000ffff0b7224 */ /* 0x002fc600078e0a0a */
[----:B------:R-:W-:Y:S01]  /*06e0*/  LOP3.LUT R2, R2, 0xfffffffc, RZ, 0xc0, !PT ;  /* 0xfffffffc02027812 */ /* 0x000fe200078ec0ff */
[----:B------:R-:W-:Y:S01]  /*06f0*/  FMUL R10, R4, UR4 ;  /* 0x00000004040a7c20 */ /* 0x000fe20008400000 */
[----:B------:R-:W-:Y:S01]  /*0700*/  IMAD.SHL.U32 R4, R5, 0x4, RZ ;  /* 0x0000000405047824 */ /* 0x000fe200078e00ff */
[----:B------:R-:W-:Y:S01]  /*0710*/  UMOV UR4, 0x20 ;  /* 0x0000002000047882 */ /* 0x000fe20000000000 */
[----:B---3--:R-:W-:Y:S01]  /*0720*/  IMAD R12, R12, R11, UR8 ;  /* 0x000000080c0c7e24 */ /* 0x008fe2000f8e020b */
[----:B------:R-:W-:-:S04]  /*0730*/  @!UP0 UIADD3 UR4, -UR4, 0x100000, URZ ;  /* 0x0010000004048890 */ /* 0x000fc8000fffe13f */
[----:B------:R-:W-:Y:S02]  /*0740*/  @!UP0 USHF.L.U32 UR5, UR4, 0xb, URZ ;  /* 0x0000000b04058899 */ /* 0x000fe4000800063f */
[----:B------:R-:W-:Y:S01]  /*0750*/  @!UP0 USHF.L.U32 UR4, UR4, 0x1, URZ ;  /* 0x0000000104048899 */ /* 0x000fe2000800063f */
[C---:B------:R-:W-:Y:S01]  /*0760*/  IMAD.IADD R11, R5.reuse, 0x1, -R2 ;  /* 0x00000001050b7824 */ /* 0x040fe200078e0a02 */
[----:B------:R-:W-:Y:S01]  /*0770*/  SHF.R.S32.HI R2, RZ, 0x1f, R7 ;  /* 0x0000001fff027819 */ /* 0x000fe20000011407 */
[----:B------:R-:W1:Y:S01]  /*0780*/  F2I.U32.TRUNC.NTZ R10, R10 ;  /* 0x0000000a000a7305 */ /* 0x000e62000020f000 */
[----:B------:R-:W-:Y:S01]  /*0790*/  LOP3.LUT R5, R5, 0xc, R4, 0x78, !PT ;  /* 0x0000000c05057812 */ /* 0x000fe200078e7804 */
[----:B-----5:R-:W-:Y:S01]  /*07a0*/  @!UP0 ULEA UR6, UR7, UR6, 0x18 ;  /* 0x0000000607068291 */ /* 0x020fe2000f8ec03f */
[----:B------:R-:W-:Y:S01]  /*07b0*/  ISETP.NE.AND P2, PT, R11, R12, PT ;  /* 0x0000000c0b00720c */ /* 0x000fe20003f45270 */
[----:B------:R-:W-:Y:S01]  /*07c0*/  VOTEU.ALL UP0, P0 ;  /* 0x00000000003f7886 */ /* 0x000fe20000000000 */
[----:B------:R-:W-:-:S02]  /*07d0*/  LEA.HI R2, R2, R7, RZ, 0x2 ;  /* 0x0000000702027211 */ /* 0x000fc400078f10ff */
[----:B------:R-:W-:Y:S01]  /*07e0*/  LOP3.LUT P0, RZ, R6, 0x7, RZ, 0xc0, !PT ;  /* 0x0000000706ff7812 */ /* 0x000fe2000780c0ff */
[----:B------:R-:W-:Y:S01]  /*07f0*/  IMAD.MOV.U32 R6, RZ, RZ, 0x1 ;  /* 0x00000001ff067424 */ /* 0x000fe200078e00ff */
[----:B------:R-:W-:Y:S02]  /*0800*/  LOP3.LUT R2, R2, 0xfffffffc, RZ, 0xc0, !PT ;  /* 0xfffffffc02027812 */ /* 0x000fe400078ec0ff */
[----:B------:R-:W-:-:S03]  /*0810*/  ISETP.LT.U32.AND P0, PT, R5, 0x8, !P0 ;  /* 0x000000080500780c */ /* 0x000fc60004701070 */
[----:B------:R-:W-:Y:S01]  /*0820*/  IMAD.IADD R7, R7, 0x1, -R2 ;  /* 0x0000000107077824 */ /* 0x000fe200078e0a02 */
[----:B------:R-:W2:Y:S02]  /*0830*/  FENCE.VIEW.ASYNC.S ;  /* 0x00000000000073c6 */ /* 0x000ea40000000000 */
[----:B--2---:R2:W3:Y:S01]  /*0840*/  @!UP0 SYNCS.EXCH.64 URZ, [UR6+0xf0], UR4 ;  /* 0x0000f004063f85b2 */ /* 0x0044e20008000100 */
[----:B------:R-:W-:Y:S01]  /*0850*/  @P2 SHF.R.S32.HI R2, RZ, 0x1f, R5 ;  /* 0x0000001fff022819 */ /* 0x000fe20000011405 */
[----:B-1----:R-:W-:Y:S01]  /*0860*/  IMAD.MOV R20, RZ, RZ, -R10 ;  /* 0x000000ffff147224 */ /* 0x002fe200078e0a0a */
[----:B------:R-:W-:Y:S02]  /*0870*/  ISETP.NE.AND P1, PT, R7, 0x3, PT ;  /* 0x000000030700780c */ /* 0x000fe40003f25270 */
[----:B------:R-:W-:Y:S01]  /*0880*/  @P2 LEA.HI R2, R2, R5, RZ, 0x2 ;  /* 0x0000000502022211 */ /* 0x000fe200078f10ff */
[----:B0-----:R-:W-:Y:S01]  /*0890*/  IMAD R11, R13, R20, R8 ;  /* 0x000000140d0b7224 */ /* 0x001fe200078e0208 */
[----:B------:R-:W-:-:S02]  /*08a0*/  ISETP.EQ.OR P1, PT, R7, RZ, !P1 ;  /* 0x000000ff0700720c */ /* 0x000fc40004f22670 */
[----:B------:R-:W-:Y:S02]  /*08b0*/  @P2 SHF.R.S32.HI R2, RZ, 0x2, R2 ;  /* 0x00000002ff022819 */ /* 0x000fe40000011402 */
[----:B------:R-:W-:Y:S02]  /*08c0*/  ISETP.EQ.AND P1, PT, R3, RZ, P1 ;  /* 0x000000ff0300720c */ /* 0x000fe40000f22270 */
[----:B------:R-:W-:Y:S02]  /*08d0*/  @P2 ISETP.NE.AND P5, PT, R2, R11, PT ;  /* 0x0000000b0200220c */ /* 0x000fe40003fa5270 */
[----:B------:R-:W-:Y:S01]  /*08e0*/  SEL R3, RZ, 0x1, !P0 ;  /* 0x00000001ff037807 */ /* 0x000fe20004000000 */
[----:B------:R2:W0:Y:S01]  /*08f0*/  @!UP1 SYNCS.EXCH.64 URZ, [UR6+0xf8], UR4 ;  /* 0x0000f804063f95b2 */ /* 0x0004220008000100 */
[----:B------:R-:W-:Y:S01]  /*0900*/  @P2 SEL R6, RZ, 0x1, P5 ;  /* 0x00000001ff062807 */ /* 0x000fe20002800000 */
[----:B------:R-:W-:Y:S01]  /*0910*/  NOP ;  /* 0x0000000000007918 */ /* 0x000fe20000000000 */
[----:B------:R-:W-:-:S02]  /*0920*/  SEL R4, RZ, 0x1, !P1 ;  /* 0x00000001ff047807 */ /* 0x000fc40004800000 */
[----:B------:R-:W-:Y:S02]  /*0930*/  LOP3.LUT R6, R6, R3, RZ, 0xc0, !PT ;  /* 0x0000000306067212 */ /* 0x000fe400078ec0ff */
[----:B------:R-:W-:Y:S01]  /*0940*/  SEL R4, R4, 0x2, P6 ;  /* 0x0000000204047807 */ /* 0x000fe20003000000 */
[----:B--23--:R-:W-:Y:S06]  /*0950*/  @!P3 BRA `(.L_x_4) ;  /* 0x000000000008b947 */ /* 0x00cfec0003800000 */
[----:B0-----:R-:W-:Y:S01]  /*0960*/  UCGABAR_ARV ;  /* 0x00000000000079c7 */ /* 0x001fe20008000000 */
[----:B------:R-:W-:Y:S05]  /*0970*/  BRA `(.L_x_5) ;  /* 0x0000000000047947 */ /* 0x000fea0003800000 */
.L_x_4:
[----:B0-----:R-:W-:Y:S01]  /*0980*/  NOP ;  /* 0x0000000000007918 */ /* 0x001fe20000000000 */
.L_x_5:
[----:B------:R-:W0:Y:S01]  /*0990*/  LDC R2, c[0x0][0x65c] ;  /* 0x00019700ff027b82 */ /* 0x000e220000000800 */
[----:B------:R-:W-:Y:S01]  /*09a0*/  IMAD.MOV.U32 R3, RZ, RZ, RZ ;  /* 0x000000ffff037224 */ /* 0x000fe200078e00ff */
[----:B0-----:R-:W-:Y:S01]  /*09b0*/  ISETP.NE.AND P2, PT, R2, 0x1, PT ;  /* 0x000000010200780c */ /* 0x001fe20003f45270 */
[----:B------:R-:W-:-:S12]  /*09c0*/  IMAD.U32 R2, RZ, RZ, UR8 ;  /* 0x00000008ff027e24 */ /* 0x000fd8000f8e00ff */
[----:B------:R-:W0:Y:S01]  /*09d0*/  @P2 LDC R15, c[0x0][0x10] ;  /* 0x00000400ff0f2b82 */ /* 0x000e220000000800 */
[----:B------:R-:W-:Y:S02]  /*09e0*/  @P2 IMAD.MOV.U32 R9, RZ, RZ, RZ ;  /* 0x000000ffff092224 */ /* 0x000fe400078e00ff */
[----:B------:R-:W-:-:S05]  /*09f0*/  @P2 IMAD.MOV.U32 R17, RZ, RZ, RZ ;  /* 0x000000ffff112224 */ /* 0x000fca00078e00ff */
[----:B------:R-:W1:Y:S01]  /*0a00*/  @!P2 LDC R11, c[0x0][0xc] ;  /* 0x00000300ff0bab82 */ /* 0x000e620000000800 */
[----:B0-----:R-:W-:-:S04]  /*0a10*/  @P2 IMAD.WIDE.U32 R14, R15, UR8, R8 ;  /* 0x000000080f0e2c25 */ /* 0x001fc8000f8e0008 */
[----:B-1----:R-:W-:-:S04]  /*0a20*/  @!P2 IMAD.WIDE.U32 R10, R8, R11, R2 ;  /* 0x0000000b080aa225 */ /* 0x002fc800078e0002 */
[----:B------:R-:W-:Y:S02]  /*0a30*/  @P2 IMAD.MOV.U32 R2, RZ, RZ, R14 ;  /* 0x000000ffff022224 */ /* 0x000fe400078e000e */
[----:B------:R-:W-:Y:S02]  /*0a40*/  @P2 IMAD.IADD R3, R15, 0x1, R17 ;  /* 0x000000010f032824 */ /* 0x000fe400078e0211 */
[----:B------:R-:W-:Y:S02]  /*0a50*/  @!P2 IMAD.MOV.U32 R2, RZ, RZ, R10 ;  /* 0x000000ffff02a224 */ /* 0x000fe400078e000a */
[----:B------:R-:W-:Y:S01]  /*0a60*/  @!P2 IMAD.MOV.U32 R3, RZ, RZ, R11 ;  /* 0x000000ffff03a224 */ /* 0x000fe200078e000b */
[----:B------:R-:W-:Y:S06]  /*0a70*/  @!P3 BRA `(.L_x_6) ;  /* 0x00000000000cb947 */ /* 0x000fec0003800000 */
[----:B------:R-:W-:Y:S01]  /*0a80*/  UCGABAR_WAIT ;  /* 0x0000000000007dc7 */ /* 0x000fe20008000000 */
[----:B------:R-:W-:Y:S01]  /*0a90*/  CCTL.IVALL ;  /* 0x00000000ff00798f */ /* 0x000fe20002000000 */
[----:B------:R-:W-:Y:S05]  /*0aa0*/  BRA `(.L_x_7) ;  /* 0x0000000000047947 */ /* 0x000fea0003800000 */
.L_x_6:
[----:B------:R-:W-:Y:S06]  /*0ab0*/  BAR.SYNC.DEFER_BLOCKING 0x0 ;  /* 0x0000000000007b1d */ /* 0x000fec0000010000 */
.L_x_7:
[----:B------:R-:W-:Y:S05]  /*0ac0*/  @!P4 BRA `(.L_x_8) ;  /* 0x000000740048c947 */ /* 0x000fea0003800000 */
[----:B------:R-:W-:-:S13]  /*0ad0*/  ISETP.GT.U32.AND P0, PT, R16, 0x1, PT ;  /* 0x000000011000780c */ /* 0x000fda0003f04070 */
[----:B------:R-:W-:Y:S05]  /*0ae0*/  @P0 EXIT ;  /* 0x000000000000094d */ /* 0x000fea0003800000 */
[----:B------:R-:W-:Y:S01]  /*0af0*/  ULDC.64 UR4, c[0x0][0x650] ;  /* 0x0001940000047ab9 */ /* 0x000fe20000000a00 */
[----:B------:R-:W-:Y:S01]  /*0b00*/  PRMT R14, RZ, 0x7610, R14 ;  /* 0x00007610ff0e7816 */ /* 0x000fe2000000000e */
[----:B------:R-:W-:Y:S01]  /*0b10*/  IMAD.MOV.U32 R10, RZ, RZ, -0x1 ;  /* 0xffffffffff0a7424 */ /* 0x000fe200078e00ff */
[----:B------:R-:W-:Y:S01]  /*0b20*/  ISETP.GE.U32.AND P0, PT, R2, UR4, PT ;  /* 0x0000000402007c0c */ /* 0x000fe2000bf06070 */
[----:B------:R-:W-:Y:S02]  /*0b30*/  IMAD.MOV.U32 R11, RZ, RZ, -0x1 ;  /* 0xffffffffff0b7424 */ /* 0x000fe400078e00ff */
[----:B------:R-:W-:Y:S01]  /*0b40*/  IMAD.MOV.U32 R7, RZ, RZ, -0x1 ;  /* 0xffffffffff077424 */ /* 0x000fe200078e00ff */
[----:B------:R-:W-:-:S13]  /*0b50*/  ISETP.GE.U32.AND.EX P0, PT, R3, UR5, PT, P0 ;  /* 0x0000000503007c0c */ /* 0x000fda000bf06100 */
[----:B------:R-:W-:Y:S05]  /*0b60*/  @P0 BRA `(.L_x_9) ;  /* 0x0000000400280947 */ /* 0x000fea0003800000 */
[----:B------:R-:W0:Y:S01]  /*0b70*/  LDC.64 R22, c[0x0][0x628] ;  /* 0x00018a00ff167b82 */ /* 0x000e220000000a00 */
[----:B------:R-:W-:Y:S02]  /*0b80*/  IMAD.MOV.U32 R10, RZ, RZ, R2 ;  /* 0x000000ffff0a7224 */ /* 0x000fe400078e0002 */
[----:B------:R-:W-:-:S05]  /*0b90*/  IMAD.MOV.U32 R11, RZ, RZ, R3 ;  /* 0x000000ffff0b7224 */ /* 0x000fca00078e0003 */
[----:B------:R-:W1:Y:S08]  /*0ba0*/  LDC R18, c[0x0][0x630] ;  /* 0x00018c00ff127b82 */ /* 0x000e700000000800 */
[----:B------:R-:W2:Y:S01]  /*0bb0*/  LDC.64 R24, c[0x0][0x620] ;  /* 0x00018800ff187b82 */ /* 0x000ea20000000a00 */
[----:B0-----:R-:W-:-:S04]  /*0bc0*/  ISETP.NE.U32.AND P0, PT, R22, RZ, PT ;  /* 0x000000ff1600720c */ /* 0x001fc80003f05070 */
[----:B------:R-:W-:-:S13]  /*0bd0*/  ISETP.NE.AND.EX P0, PT, R23, RZ, PT, P0 ;  /* 0x000000ff1700720c */ /* 0x000fda0003f05300 */
[----:B-12---:R-:W-:Y:S05]  /*0be0*/  @!P0 BRA `(.L_x_10) ;  /* 0x0000000000288947 */ /* 0x006fea0003800000 */
[----:B------:R-:W0:Y:S02]  /*0bf0*/  LDC R7, c[0x0][0x634] ;  /* 0x00018d00ff077b82 */ /* 0x000e240000000800 */
[----:B0-----:R-:W-:-:S05]  /*0c00*/  IADD3 R7, P0, R2, R7, RZ ;  /* 0x0000000702077210 */ /* 0x001fca0007f1e0ff */
[----:B------:R-:W-:-:S04]  /*0c10*/  IMAD.X R19, RZ, RZ, R3, P0 ;  /* 0x000000ffff137224 */ /* 0x000fc800000e0603 */
[----:B------:R-:W-:-:S04]  /*0c20*/  IMAD.WIDE.U32 R10, R19, R22, RZ ;  /* 0x00000016130a7225 */ /* 0x000fc800078e00ff */
[----:B------:R-:W-:-:S04]  /*0c30*/  IMAD.WIDE.U32 R14, P0, R7, R23, R10 ;  /* 0x00000017070e7225 */ /* 0x000fc8000780000a */
[----:B------:R-:W-:-:S04]  /*0c40*/  IMAD.WIDE.U32 R10, R7, R22, RZ ;  /* 0x00000016070a7225 */ /* 0x000fc800078e00ff */
[----:B------:R-:W-:Y:S01]  /*0c50*/  IMAD.X R17, RZ, RZ, RZ, P0 ;  /* 0x000000ffff117224 */ /* 0x000fe200000e06ff */
[----:B------:R-:W-:Y:S01]  /*0c60*/  IADD3 RZ, P0, R11, R14, RZ ;  /* 0x0000000e0bff7210 */ /* 0x000fe20007f1e0ff */
[----:B------:R-:W-:-:S04]  /*0c70*/  IMAD.MOV.U32 R16, RZ, RZ, R15 ;  /* 0x000000ffff107224 */ /* 0x000fc800078e000f */
[----:B------:R-:W-:-:S08]  /*0c80*/  IMAD.WIDE.U32.X R10, R19, R23, R16, P0 ;  /* 0x00000017130a7225 */ /* 0x000fd000000e0410 */
.L_x_10:
[----:B------:R-:W0:Y:S01]  /*0c90*/  LDC.64 R26, c[0x0][0x640] ;  /* 0x00019000ff1a7b82 */ /* 0x000e220000000a00 */
[--C-:B------:R-:W-:Y:S01]  /*0ca0*/  SHF.R.U64 R28, R10, R18, R11.reuse ;  /* 0x000000120a1c7219 */ /* 0x100fe2000000120b */
[----:B------:R-:W-:Y:S01]  /*0cb0*/  IMAD R29, R13, R20, R8 ;  /* 0x000000140d1d7224 */ /* 0x000fe200078e0208 */
[----:B------:R-:W-:Y:S01]  /*0cc0*/  SHF.R.U32.HI R7, RZ, R18, R11 ;  /* 0x00000012ff077219 */ /* 0x000fe2000001160b */
[----:B------:R-:W-:Y:S01]  /*0cd0*/  IMAD.MOV.U32 R23, RZ, RZ, 0x1 ;  /* 0x00000001ff177424 */ /* 0x000fe200078e00ff */
[----:B------:R-:W-:-:S03]  /*0ce0*/  IADD3 R9, P0, RZ, -R28, RZ ;  /* 0x8000001cff097210 */ /* 0x000fc60007f1e0ff */
[----:B------:R-:W1:Y:S02]  /*0cf0*/  LDC R16, c[0x0][0x618] ;  /* 0x00018600ff107b82 */ /* 0x000e640000000800 */
[----:B------:R-:W-:Y:S02]  /*0d00*/  IMAD.X R7, RZ, RZ, ~R7, P0 ;  /* 0x000000ffff077224 */ /* 0x000fe400000e0e07 */
[----:B------:R-:W-:-:S04]  /*0d10*/  IMAD.WIDE.U32 R10, R9, R24, R2 ;  /* 0x00000018090a7225 */ /* 0x000fc800078e0002 */
[----:B------:R-:W2:Y:S01]  /*0d20*/  LDC R15, c[0x0][0x608] ;  /* 0x00018200ff0f7b82 */ /* 0x000ea20000000800 */
[----:B------:R-:W-:-:S04]  /*0d30*/  IMAD R14, R7, R24, RZ ;  /* 0x00000018070e7224 */ /* 0x000fc800078e02ff */
[----:B------:R-:W-:-:S03]  /*0d40*/  IMAD R7, R9, R25, R14 ;  /* 0x0000001909077224 */ /* 0x000fc600078e020e */
[----:B------:R-:W3:Y:S01]  /*0d50*/  LDC R22, c[0x0][0x658] ;  /* 0x00019600ff167b82 */ /* 0x000ee20000000800 */
[----:B------:R-:W-:Y:S01]  /*0d60*/  IMAD.IADD R7, R11, 0x1, R7 ;  /* 0x000000010b077824 */ /* 0x000fe200078e0207 */
[----:B0-----:R-:W-:-:S04]  /*0d70*/  ISETP.NE.U32.AND P0, PT, R26, RZ, PT ;  /* 0x000000ff1a00720c */ /* 0x001fc80003f05070 */
[----:B------:R-:W-:Y:S02]  /*0d80*/  ISETP.NE.AND.EX P0, PT, R27, RZ, PT, P0 ;  /* 0x000000ff1b00720c */ /* 0x000fe40003f05300 */
[----:B------:R-:W0:Y:S01]  /*0d90*/  LDC R18, c[0x0][0x600] ;  /* 0x00018000ff127b82 */ /* 0x000e220000000800 */
[-CC-:B-1----:R-:W-:Y:S02]  /*0da0*/  SHF.R.U64 R19, R10, R16.reuse, R7.reuse ;  /* 0x000000100a137219 */ /* 0x182fe40000001207 */
[----:B------:R-:W-:Y:S01]  /*0db0*/  SHF.R.U32.HI R10, RZ, R16, R7 ;  /* 0x00000010ff0a7219 */ /* 0x000fe20000011607 */
[----:B------:R-:W-:-:S04]  /*0dc0*/  IMAD.MOV.U32 R7, RZ, RZ, -0x1 ;  /* 0xffffffffff077424 */ /* 0x000fc800078e00ff */
[----:B------:R-:W1:Y:S01]  /*0dd0*/  LDC R21, c[0x0][0x648] ;  /* 0x00019200ff157b82 */ /* 0x000e620000000800 */
[-CC-:B--2---:R-:W-:Y:S02]  /*0de0*/  SHF.R.U64 R16, R19, R15.reuse, R10.reuse ;  /* 0x0000000f13107219 */ /* 0x184fe4000000120a */
[----:B------:R-:W-:-:S05]  /*0df0*/  SHF.R.U32.HI R9, RZ, R15, R10 ;  /* 0x0000000fff097219 */ /* 0x000fca000001160a */
[----:B------:R-:W2:Y:S01]  /*0e00*/  LDC R24, c[0x0][0x638] ;  /* 0x00018e00ff187b82 */ /* 0x000ea20000000800 */
[-CC-:B---3--:R-:W-:Y:S02]  /*0e10*/  SHF.R.U64 R20, R16, R22.reuse, R9.reuse ;  /* 0x0000001610147219 */ /* 0x188fe40000001209 */
[-C--:B------:R-:W-:Y:S02]  /*0e20*/  SHF.L.U32 R7, R7, R22.reuse, RZ ;  /* 0x0000001607077219 */ /* 0x080fe400000006ff */
[----:B------:R-:W-:Y:S01]  /*0e30*/  SHF.R.U32.HI R9, RZ, R22, R9 ;  /* 0x00000016ff097219 */ /* 0x000fe20000011609 */
[----:B------:R-:W-:Y:S01]  /*0e40*/  IMAD.MOV.U32 R8, RZ, RZ, R20 ;  /* 0x000000ffff087224 */ /* 0x000fe200078e0014 */
[----:B------:R-:W-:Y:S01]  /*0e50*/  LOP3.LUT R13, RZ, R7, RZ, 0x33, !PT ;  /* 0x00000007ff0d7212 */ /* 0x000fe200078e33ff */
[----:B------:R-:W3:Y:S01]  /*0e60*/  LDC R25, c[0x0][0x610] ;  /* 0x00018400ff197b82 */ /* 0x000ee20000000800 */
[----:B------:R-:W-:Y:S05]  /*0e70*/  @!P0 BRA `(.L_x_11) ;  /* 0x0000000000288947 */ /* 0x000fea0003800000 */
[----:B------:R-:W4:Y:S02]  /*0e80*/  LDC R7, c[0x0][0x64c] ;  /* 0x00019300ff077b82 */ /* 0x000f240000000800 */
[----:B----4-:R-:W-:-:S05]  /*0e90*/  IADD3 R7, P0, R20, R7, RZ ;  /* 0x0000000714077210 */ /* 0x010fca0007f1e0ff */
        /* <DEDUP_REMOVED lines=8> */
.L_x_11:
[----:B-1----:R-:W-:Y:S01]  /*0f20*/  SHF.R.U64 R9, R8, R21, R9 ;  /* 0x0000001508097219 */ /* 0x002fe20000001209 */
[----:B0-----:R-:W-:Y:S01]  /*0f30*/  VIADD R10, R18, 0xffffffff ;  /* 0xffffffff120a7836 */ /* 0x001fe20000000000 */
[----:B------:R-:W-:Y:S01]  /*0f40*/  SHF.L.U32 R7, R23, R22, RZ ;  /* 0x0000001617077219 */ /* 0x000fe200000006ff */
[----:B------:R-:W-:Y:S01]  /*0f50*/  IMAD.MOV.U32 R14, RZ, RZ, 0x1 ;  /* 0x00000001ff0e7424 */ /* 0x000fe200078e00ff */
[----:B------:R-:W-:Y:S01]  /*0f60*/  LOP3.LUT R8, R16, R13, RZ, 0xc0, !PT ;  /* 0x0000000d10087212 */ /* 0x000fe200078ec0ff */
[----:B------:R-:W-:Y:S01]  /*0f70*/  IMAD.MOV R11, RZ, RZ, -R9 ;  /* 0x000000ffff0b7224 */ /* 0x000fe200078e0a09 */
[----:B------:R-:W-:Y:S02]  /*0f80*/  SEL R12, R12, R29, !P2 ;  /* 0x0000001d0c0c7207 */ /* 0x000fe40005000000 */
[----:B------:R-:W-:Y:S01]  /*0f90*/  LOP3.LUT R10, R19, R10, RZ, 0xc0, !PT ;  /* 0x0000000a130a7212 */ /* 0x000fe200078ec0ff */
[----:B------:R-:W-:Y:S02]  /*0fa0*/  IMAD R9, R7, R9, R8 ;  /* 0x0000000907097224 */ /* 0x000fe400078e0208 */
[----:B--2---:R-:W-:-:S02]  /*0fb0*/  IMAD R7, R11, R24, R20 ;  /* 0x000000180b077224 */ /* 0x004fc400078e0214 */
[----:B---3--:R-:W-:Y:S02]  /*0fc0*/  IMAD R12, R9, R25, R12 ;  /* 0x00000019090c7224 */ /* 0x008fe400078e020c */
[----:B------:R-:W-:-:S05]  /*0fd0*/  IMAD R7, R7, R18, R10 ;  /* 0x0000001207077224 */ /* 0x000fca00078e020a */
[----:B------:R-:W-:Y:S02]  /*0fe0*/  SEL R11, R7, R12, !P2 ;  /* 0x0000000c070b7207 */ /* 0x000fe40005000000 */
[----:B------:R-:W-:Y:S01]  /*0ff0*/  SEL R10, R12, R7, !P2 ;  /* 0x000000070c0a7207 */ /* 0x000fe20005000000 */
[----:B------:R-:W-:-:S07]  /*1000*/  IMAD.MOV.U32 R7, RZ, RZ, R28 ;  /* 0x000000ffff077224 */ /* 0x000fce00078e001c */
.L_x_9:
[----:B------:R-:W-:-:S08]  /*1010*/  NOP ;  /* 0x0000000000007918 */ /* 0x000fd00000000000 */
[----:B------:R-:W0:Y:S02]  /*1020*/  USETMAXREG.TRY_ALLOC.CTAPOOL UP0, 0xe8 ;  /* 0x000000e8000079c8 */ /* 0x000e240008000600 */
[----:B0-----:R-:W-:-:S13]  /*1030*/  PLOP3.LUT P0, PT, PT, PT, UP0, 0x80, 0x0 ;  /* 0x000000000000781c */ /* 0x001fda0003f0f008 */
[----:B------:R-:W-:Y:S05]  /*1040*/  @!P0 BRA `(.L_x_9) ;  /* 0xfffffffc00f08947 */ /* 0x000fea000383ffff */
[----:B------:R-:W-:Y:S01]  /*1050*/  ULDC.64 UR4, c[0x0][0x598] ;  /* 0x0001660000047ab9 */ /* 0x000fe20000000a00 */
[----:B------:R-:W-:Y:S01]  /*1060*/  ULDC.64 UR16, c[0x0][0x208] ;  /* 0x0000820000107ab9 */ /* 0x000fe20000000a00 */
[----:B------:R-:W-:-:S04]  /*1070*/  ISETP.NE.U32.AND P0, PT, RZ, UR4, PT ;  /* 0x00000004ff007c0c */ /* 0x000fc8000bf05070 */
[----:B------:R-:W-:-:S13]  /*1080*/  ISETP.NE.AND.EX P0, PT, RZ, UR5, PT, P0 ;  /* 0x00000005ff007c0c */ /* 0x000fda000bf05300 */
[----:B------:R-:W-:Y:S05]  /*1090*/  @!P0 BRA `(.L_x_12) ;  /* 0x00000000001c8947 */ /* 0x000fea0003800000 */
[----:B------:R-:W0:Y:S02]  /*10a0*/  LDC.64 R8, c[0x0][0x598] ;  /* 0x00016600ff087b82 */ /* 0x000e240000000a00 */
[----:B0-----:R-:W2:Y:S02]  /*10b0*/  LDG.E.64 R8, desc[UR16][R8.64] ;  /* 0x0000001008087981 */ /* 0x001ea4000c1e1b00 */
[----:B--2---:R-:W-:-:S04]  /*10c0*/  ISETP.NE.U32.AND P0, PT, R8, RZ, PT ;  /* 0x000000ff0800720c */ /* 0x004fc80003f05070 */
[----:B------:R-:W-:-:S13]  /*10d0*/  ISETP.NE.AND.EX P0, PT, R9, RZ, PT, P0 ;  /* 0x000000ff0900720c */ /* 0x000fda0003f05300 */
[----:B------:R-:W-:Y:S05]  /*10e0*/  @!P0 BRA `(.L_x_12) ;  /* 0x0000000000088947 */ /* 0x000fea0003800000 */
[----:B------:R0:W5:Y:S01]  /*10f0*/  LD.E R8, desc[UR16][R8.64] ;  /* 0x0000001008087980 */ /* 0x000162000c101900 */
[----:B------:R-:W-:Y:S05]  /*1100*/  BRA `(.L_x_13) ;  /* 0x0000000000207947 */ /* 0x000fea0003800000 */
.L_x_12:
[----:B------:R-:W-:Y:S02]  /*1110*/  ULDC.64 UR4, c[0x0][0x588] ;  /* 0x0001620000047ab9 */ /* 0x000fe40000000a00 */
[----:B------:R-:W-:-:S04]  /*1120*/  ISETP.NE.U32.AND P0, PT, RZ, UR4, PT ;  /* 0x00000004ff007c0c */ /* 0x000fc8000bf05070 */
[----:B------:R-:W-:-:S13]  /*1130*/  ISETP.NE.AND.EX P0, PT, RZ, UR5, PT, P0 ;  /* 0x00000005ff007c0c */ /* 0x000fda000bf05300 */
[----:B------:R-:W-:Y:S05]  /*1140*/  @!P0 BRA `(.L_x_14) ;  /* 0x00000000000c8947 */ /* 0x000fea0003800000 */
[----:B------:R-:W0:Y:S02]  /*1150*/  LDC.64 R8, c[0x0][0x588] ;  /* 0x00016200ff087b82 */ /* 0x000e240000000a00 */
[----:B0-----:R1:W5:Y:S01]  /*1160*/  LDG.E R8, desc[UR16][R8.64] ;  /* 0x0000001008087981 */ /* 0x001362000c1e1900 */
[----:B------:R-:W-:Y:S05]  /*1170*/  BRA `(.L_x_13) ;  /* 0x0000000000047947 */ /* 0x000fea0003800000 */
.L_x_14:
[----:B------:R-:W2:Y:S02]  /*1180*/  LDC R8, c[0x0][0x580] ;  /* 0x00016000ff087b82 */ /* 0x000ea40000000800 */
.L_x_13:
[----:B------:R-:W-:Y:S02]  /*1190*/  ULDC.64 UR4, c[0x0][0x5a0] ;  /* 0x0001680000047ab9 */ /* 0x000fe40000000a00 */
[----:B------:R-:W-:-:S04]  /*11a0*/  ISETP.NE.U32.AND P0, PT, RZ, UR4, PT ;  /* 0x00000004ff007c0c */ /* 0x000fc8000bf05070 */
[----:B------:R-:W-:-:S13]  /*11b0*/  ISETP.NE.AND.EX P0, PT, RZ, UR5, PT, P0 ;  /* 0x00000005ff007c0c */ /* 0x000fda000bf05300 */
[----:B------:R-:W-:Y:S05]  /*11c0*/  @!P0 BRA `(.L_x_15) ;  /* 0x00000000001c8947 */ /* 0x000fea0003800000 */
[----:B------:R-:W3:Y:S02]  /*11d0*/  LDC.64 R12, c[0x0][0x5a0] ;  /* 0x00016800ff0c7b82 */ /* 0x000ee40000000a00 */
[----:B---3--:R-:W3:Y:S02]  /*11e0*/  LDG.E.64 R12, desc[UR16][R12.64] ;  /* 0x000000100c0c7981 */ /* 0x008ee4000c1e1b00 */
[----:B---3--:R-:W-:-:S04]  /*11f0*/  ISETP.NE.U32.AND P0, PT, R12, RZ, PT ;  /* 0x000000ff0c00720c */ /* 0x008fc80003f05070 */
[----:B------:R-:W-:-:S13]  /*1200*/  ISETP.NE.AND.EX P0, PT, R13, RZ, PT, P0 ;  /* 0x000000ff0d00720c */ /* 0x000fda0003f05300 */
[----:B------:R-:W-:Y:S05]  /*1210*/  @!P0 BRA `(.L_x_15) ;  /* 0x0000000000088947 */ /* 0x000fea0003800000 */
[----:B01----:R0:W5:Y:S01]  /*1220*/  LD.E R9, desc[UR16][R12.64] ;  /* 0x000000100c097980 */ /* 0x003162000c101900 */
[----:B------:R-:W-:Y:S05]  /*1230*/  BRA `(.L_x_16) ;  /* 0x0000000000207947 */ /* 0x000fea0003800000 */
.L_x_15:
[----:B------:R-:W-:Y:S02]  /*1240*/  ULDC.64 UR4, c[0x0][0x590] ;  /* 0x0001640000047ab9 */ /* 0x000fe40000000a00 */
[----:B------:R-:W-:-:S04]  /*1250*/  ISETP.NE.U32.AND P0, PT, RZ, UR4, PT ;  /* 0x00000004ff007c0c */ /* 0x000fc8000bf05070 */
[----:B------:R-:W-:-:S13]  /*1260*/  ISETP.NE.AND.EX P0, PT, RZ, UR5, PT, P0 ;  /* 0x00000005ff007c0c */ /* 0x000fda000bf05300 */
[----:B------:R-:W-:Y:S05]  /*1270*/  @!P0 BRA `(.L_x_17) ;  /* 0x00000000000c8947 */ /* 0x000fea0003800000 */
[----:B------:R-:W0:Y:S02]  /*1280*/  LDC.64 R12, c[0x0][0x590] ;  /* 0x00016400ff0c7b82 */ /* 0x000e240000000a00 */
[----:B01----:R1:W5:Y:S01]  /*1290*/  LDG.E R9, desc[UR16][R12.64] ;  /* 0x000000100c097981 */ /* 0x003362000c1e1900 */
[----:B------:R-:W-:Y:S05]  /*12a0*/  BRA `(.L_x_16) ;  /* 0x0000000000047947 */ /* 0x000fea0003800000 */
.L_x_17:
[----:B01----:R-:W3:Y:S02]  /*12b0*/  LDC R9, c[0x0][0x584] ;  /* 0x00016100ff097b82 */ /* 0x003ee40000000800 */
.L_x_16:
[----:B------:R-:W-:-:S13]  /*12c0*/  LOP3.LUT P0, RZ, R14, 0xff, RZ, 0xc0, !PT ;  /* 0x000000ff0eff7812 */ /* 0x000fda000780c0ff */
[----:B------:R-:W-:Y:S05]  /*12d0*/  @!P0 EXIT ;  /* 0x000000000000894d */ /* 0x000fea0003800000 */
[----:B------:R-:W-:Y:S01]  /*12e0*/  ULDC UR4, c[0x0][0x28c] ;  /* 0x0000a30000047ab9 */ /* 0x000fe20000000800 */
[----:B------:R-:W-:Y:S01]  /*12f0*/  LOP3.LUT R142, R4, 0x1, RZ, 0xfc, !PT ;  /* 0x00000001048e7812 */ /* 0x000fe200078efcff */
[----:B------:R-:W-:-:S04]  /*1300*/  UIADD3 UR4, UR4, 0x3f, URZ ;  /* 0x0000003f04047890 */ /* 0x000fc8000fffe03f */
[----:B------:R-:W-:-:S04]  /*1310*/  USHF.R.S32.HI UR5, URZ, 0x1f, UR4 ;  /* 0x0000001f3f057899 */ /* 0x000fc80008011404 */
[----:B------:R-:W-:-:S03]  /*1320*/  ULEA.HI UR5, UR5, UR4, URZ, 0x6 ;  /* 0x0000000405057291 */ /* 0x000fc6000f8f303f */
[----:B------:R-:W-:Y:S01]  /*1330*/  UMOV UR4, URZ ;  /* 0x0000003f00047c82 */ /* 0x000fe20008000000 */
[----:B------:R-:W-:-:S03]  /*1340*/  USHF.R.S32.HI UR9, URZ, 0x6, UR5 ;  /* 0x000000063f097899 */ /* 0x000fc60008011405 */
[----:B------:R-:W-:-:S09]  /*1350*/  UMOV UR5, URZ ;  /* 0x0000003f00057c82 */ /* 0x000fd20008000000 */
.L_x_172:
[----:B01----:R-:W-:Y:S01]  /*1360*/  LOP3.LUT R12, R0, 0x80, RZ, 0xc0, !PT ;  /* 0x00000080000c7812 */ /* 0x003fe200078ec0ff */
[----:B------:R-:W0:Y:S01]  /*1370*/  S2UR UR13, SR_CgaCtaId ;  /* 0x00000000000d79c3 */ /* 0x000e220000008800 */
[----:B------:R-:W-:Y:S01]  /*1380*/  UMOV UR12, 0x400 ;  /* 0x00000400000c7882 */ /* 0x000fe20000000000 */
[----:B------:R-:W-:Y:S01]  /*1390*/  UMOV UR6, URZ ;  /* 0x0000003f00067c82 */ /* 0x000fe20008000000 */
[----:B------:R-:W-:Y:S01]  /*13a0*/  SHF.R.U32.HI R12, RZ, 0x7, R12 ;  /* 0x00000007ff0c7819 */ /* 0x000fe2000001160c */
[----:B------:R-:W-:Y:S01]  /*13b0*/  UMOV UR7, URZ ;  /* 0x0000003f00077c82 */ /* 0x000fe20008000000 */
[----:B------:R-:W-:Y:S01]  /*13c0*/  UMOV UR18, UR5 ;  /* 0x0000000500127c82 */ /* 0x000fe20008000000 */
[----:B------:R-:W-:Y:S02]  /*13d0*/  CS2R R16, SRZ ;  /* 0x0000000000107805 */ /* 0x000fe4000001ff00 */
[----:B------:R-:W-:Y:S01]  /*13e0*/  CS2R R14, SRZ ;  /* 0x00000000000e7805 */ /* 0x000fe2000001ff00 */
[----:B------:R-:W1:Y:S01]  /*13f0*/  LDC R13, c[0x0][0x28c] ;  /* 0x0000a300ff0d7b82 */ /* 0x000e620000000800 */
[----:B------:R-:W4:Y:S01]  /*1400*/  SHFL.IDX PT, R12, R12, RZ, 0x1f ;  /* 0x00001fff0c0c7589 */ /* 0x000f2200000e0000 */
[----:B------:R-:W-:-:S02]  /*1410*/  CS2R R18, SRZ ;  /* 0x0000000000127805 */ /* 0x000fc4000001ff00 */
[----:B------:R-:W-:Y:S02]  /*1420*/  CS2R R20, SRZ ;  /* 0x0000000000147805 */ /* 0x000fe4000001ff00 */
[----:B------:R-:W-:Y:S02]  /*1430*/  CS2R R22, SRZ ;  /* 0x0000000000167805 */ /* 0x000fe4000001ff00 */
[----:B------:R-:W-:Y:S02]  /*1440*/  CS2R R88, SRZ ;  /* 0x0000000000587805 */ /* 0x000fe4000001ff00 */
[----:B------:R-:W-:Y:S02]  /*1450*/  CS2R R90, SRZ ;  /* 0x00000000005a7805 */ /* 0x000fe4000001ff00 */
[----:B------:R-:W-:Y:S02]  /*1460*/  CS2R R94, SRZ ;  /* 0x00000000005e7805 */ /* 0x000fe4000001ff00 */
        /* <DEDUP_REMOVED lines=16> */
[----:B-1----:R-:W-:Y:S02]  /*1570*/  ISETP.GE.AND P0, PT, R13, 0x1, PT ;  /* 0x000000010d00780c */ /* 0x002fe40003f06270 */
[----:B------:R-:W-:Y:S02]  /*1580*/  CS2R R126, SRZ ;  /* 0x00000000007e7805 */ /* 0x000fe4000001ff00 */
[----:B----4-:R-:W-:-:S02]  /*1590*/  R2UR UR8, R12 ;  /* 0x000000000c0872ca */ /* 0x010fc400000e0000 */
[----:B------:R-:W-:Y:S02]  /*15a0*/  CS2R R128, SRZ ;  /* 0x0000000000807805 */ /* 0x000fe4000001ff00 */
[----:B------:R-:W-:Y:S02]  /*15b0*/  CS2R R130, SRZ ;  /* 0x0000000000827805 */ /* 0x000fe4000001ff00 */
[----:B------:R-:W-:Y:S02]  /*15c0*/  CS2R R132, SRZ ;  /* 0x0000000000847805 */ /* 0x000fe4000001ff00 */
[----:B------:R-:W-:Y:S02]  /*15d0*/  CS2R R134, SRZ ;  /* 0x0000000000867805 */ /* 0x000fe4000001ff00 */
[----:B------:R-:W-:Y:S02]  /*15e0*/  CS2R R136, SRZ ;  /* 0x0000000000887805 */ /* 0x000fe4000001ff00 */
[----:B------:R-:W-:Y:S01]  /*15f0*/  CS2R R138, SRZ ;  /* 0x00000000008a7805 */ /* 0x000fe2000001ff00 */
[----:B------:R-:W-:Y:S01]  /*1600*/  IMAD.MOV.U32 R141, RZ, RZ, RZ ;  /* 0x000000ffff8d7224 */ /* 0x000fe200078e00ff */
[----:B------:R-:W-:Y:S01]  /*1610*/  CS2R R24, SRZ ;  /* 0x0000000000187805 */ /* 0x000fe2000001ff00 */
[----:B------:R-:W-:Y:S01]  /*1620*/  IMAD.MOV.U32 R143, RZ, RZ, RZ ;  /* 0x000000ffff8f7224 */ /* 0x000fe200078e00ff */
[----:B---3--:R-:W-:Y:S01]  /*1630*/  CS2R R26, SRZ ;  /* 0x00000000001a7805 */ /* 0x008fe2000001ff00 */
[----:B------:R-:W-:Y:S01]  /*1640*/  IMAD.U32 R144, RZ, RZ, UR4 ;  /* 0x00000004ff907e24 */ /* 0x000fe2000f8e00ff */
[----:B------:R-:W-:Y:S01]  /*1650*/  CS2R R28, SRZ ;  /* 0x00000000001c7805 */ /* 0x000fe2000001ff00 */
[----:B------:R-:W-:Y:S01]  /*1660*/  ULEA.HI UR10, UR8, UR8, URZ, 0x1 ;  /* 0x00000008080a7291 */ /* 0x000fe2000f8f083f */
[----:B------:R-:W-:-:S02]  /*1670*/  CS2R R30, SRZ ;  /* 0x00000000001e7805 */ /* 0x000fc4000001ff00 */
[----:B------:R-:W-:Y:S02]  /*1680*/  CS2R R32, SRZ ;  /* 0x0000000000207805 */ /* 0x000fe4000001ff00 */
[----:B------:R-:W-:Y:S01]  /*1690*/  CS2R R34, SRZ ;  /* 0x0000000000227805 */ /* 0x000fe2000001ff00 */
[----:B------:R-:W-:Y:S01]  /*16a0*/  ULOP3.LUT UR11, UR10, 0xffffe, URZ, 0xc0, !UPT ;  /* 0x000ffffe0a0b7892 */ /* 0x000fe2000f8ec03f */
[----:B------:R-:W-:Y:S01]  /*16b0*/  CS2R R36, SRZ ;  /* 0x0000000000247805 */ /* 0x000fe2000001ff00 */
[----:B0-----:R-:W-:Y:S01]  /*16c0*/  ULEA UR10, UR13, UR12, 0x18 ;  /* 0x0000000c0d0a7291 */ /* 0x001fe2000f8ec03f */
[----:B------:R-:W-:Y:S01]  /*16d0*/  CS2R R38, SRZ ;  /* 0x0000000000267805 */ /* 0x000fe2000001ff00 */
[----:B------:R-:W-:Y:S01]  /*16e0*/  UIADD3 UR11, UR8, -UR11, URZ ;  /* 0x8000000b080b7290 */ /* 0x000fe2000fffe03f */
[----:B------:R-:W-:Y:S02]  /*16f0*/  CS2R R40, SRZ ;  /* 0x0000000000287805 */ /* 0x000fe4000001ff00 */
[----:B------:R-:W-:Y:S01]  /*1700*/  CS2R R42, SRZ ;  /* 0x00000000002a7805 */ /* 0x000fe2000001ff00 */
[----:B------:R-:W-:Y:S01]  /*1710*/  UMOV UR8, URZ ;  /* 0x0000003f00087c82 */ /* 0x000fe20008000000 */
[----:B------:R-:W-:Y:S01]  /*1720*/  ULEA UR11, UR11, UR10, 0xc ;  /* 0x0000000a0b0b7291 */ /* 0x000fe2000f8e603f */
[----:B------:R-:W-:-:S02]  /*1730*/  CS2R R44, SRZ ;  /* 0x00000000002c7805 */ /* 0x000fc4000001ff00 */
[----:B------:R-:W-:Y:S02]  /*1740*/  CS2R R46, SRZ ;  /* 0x00000000002e7805 */ /* 0x000fe4000001ff00 */
[----:B------:R-:W-:Y:S01]  /*1750*/  CS2R R48, SRZ ;  /* 0x0000000000307805 */ /* 0x000fe2000001ff00 */
[----:B------:R-:W-:Y:S01]  /*1760*/  UIADD3 UR11, UR11, 0x200, URZ ;  /* 0x000002000b0b7890 */ /* 0x000fe2000fffe03f */
[----:B------:R-:W-:Y:S02]  /*1770*/  CS2R R50, SRZ ;  /* 0x0000000000327805 */ /* 0x000fe4000001ff00 */
[----:B------:R-:W-:Y:S02]  /*1780*/  CS2R R52, SRZ ;  /* 0x0000000000347805 */ /* 0x000fe4000001ff00 */
[----:B------:R-:W-:Y:S01]  /*1790*/  CS2R R54, SRZ ;  /* 0x0000000000367805 */ /* 0x000fe2000001ff00 */
[----:B------:R-:W-:Y:S01]  /*17a0*/  USHF.R.U32.HI UR11, URZ, 0x4, UR11 ;  /* 0x000000043f0b7899 */ /* 0x000fe2000801160b */
[----:B------:R-:W-:-:S02]  /*17b0*/  CS2R R56, SRZ ;  /* 0x0000000000387805 */ /* 0x000fc4000001ff00 */
[----:B------:R-:W-:Y:S02]  /*17c0*/  CS2R R58, SRZ ;  /* 0x00000000003a7805 */ /* 0x000fe4000001ff00 */
[----:B------:R-:W-:Y:S01]  /*17d0*/  CS2R R60, SRZ ;  /* 0x00000000003c7805 */ /* 0x000fe2000001ff00 */
[----:B------:R-:W-:Y:S01]  /*17e0*/  ULOP3.LUT UR11, UR11, 0x3fff, URZ, 0xc0, !UPT ;  /* 0x00003fff0b0b7892 */ /* 0x000fe2000f8ec03f */
        /* <DEDUP_REMOVED lines=12> */
[----:B------:R-:W-:Y:S01]  /*18b0*/  CS2R R86, SRZ ;  /* 0x0000000000567805 */ /* 0x000fe2000001ff00 */
[----:B------:R-:W-:Y:S06]  /*18c0*/  @!P0 BRA `(.L_x_18) ;  /* 0x0000000800308947 */ /* 0x000fec0003800000 */
[----:B------:R-:W-:-:S13]  /*18d0*/  ISETP.NE.AND P1, PT, R142, 0x3, PT ;  /* 0x000000038e00780c */ /* 0x000fda0003f25270 */
[----:B------:R-:W-:Y:S05]  /*18e0*/  @!P1 BRA `(.L_x_19) ;  /* 0x0000000000049947 */ /* 0x000fea0003800000 */
[----:B------:R-:W-:Y:S01]  /*18f0*/  BPT.TRAP 0x1 ;  /* 0x000000040000795c */ /* 0x000fe20000300000 */
.L_x_19:
[----:B------:R-:W-:Y:S01]  /*1900*/  ULEA UR6, UR5, UR10, 0x3 ;  /* 0x0000000a05067291 */ /* 0x000fe2000f8e183f */
[----:B------:R-:W-:-:S05]  /*1910*/  IMAD.U32 R12, RZ, RZ, UR4 ;  /* 0x00000004ff0c7e24 */ /* 0x000fca000f8e00ff */
[----:B------:R-:W-:-:S04]  /*1920*/  SHF.L.U32 R12, R12, 0x1f, RZ ;  /* 0x0000001f0c0c7819 */ /* 0x000fc800000006ff */
[----:B------:R0:W1:Y:S01]  /*1930*/  SYNCS.PHASECHK.TRANS64.TRYWAIT P0, [UR6], R12 ;  /* 0x0000000cff0075a7 */ /* 0x0000620008000146 */
[----:B------:R-:W-:Y:S05]  /*1940*/  @!P1 BRA `(.L_x_20) ;  /* 0x0000000000049947 */ /* 0x000fea0003800000 */
[----:B------:R-:W-:Y:S01]  /*1950*/  BPT.TRAP 0x1 ;  /* 0x000000040000795c */ /* 0x000fe20000300000 */
.L_x_20:
[----:B-1----:R-:W-:Y:S05]  /*1960*/  @P0 BRA `(.L_x_21) ;  /* 0x0000000000080947 */ /* 0x002fea0003800000 */
[----:B------:R-:W1:Y:S02]  /*1970*/  SYNCS.PHASECHK.TRANS64.TRYWAIT P0, [UR6], R12 ;  /* 0x0000000cff0075a7 */ /* 0x000e640008000146 */
[----:B-1----:R-:W-:Y:S05]  /*1980*/  @!P0 BRA `(.L_x_22) ;  /* 0x0000008000b08947 */ /* 0x002fea0003800000 */
.L_x_21:
[----:B------:R-:W-:Y:S01]  /*1990*/  UIADD3 UR6, UR10, 0x1c200, URZ ;  /* 0x0001c2000a067890 */ /* 0x000fe2000fffe03f */
[----:B------:R-:W-:Y:S01]  /*19a0*/  WARPGROUP.ARRIVE ;  /* 0x00000000000079c5 */ /* 0x000fe20000000000 */
[----:B------:R-:W-:Y:S01]  /*19b0*/  ULOP3.LUT UR12, UR11, 0x10000, URZ, 0xfc, !UPT ;  /* 0x000100000b0c7892 */ /* 0x000fe2000f8efc3f */
[----:B------:R-:W-:Y:S01]  /*19c0*/  CS2R R16, SRZ ;  /* 0x0000000000107805 */ /* 0x000fe2000001ff00 */
[----:B------:R-:W-:Y:S01]  /*19d0*/  USHF.R.U32.HI UR6, URZ, 0x4, UR6 ;  /* 0x000000043f067899 */ /* 0x000fe20008011606 */
[----:B------:R-:W-:Y:S01]  /*19e0*/  CS2R R14, SRZ ;  /* 0x00000000000e7805 */ /* 0x000fe2000001ff00 */
[----:B------:R-:W-:Y:S01]  /*19f0*/  ULEA UR12, UR5, UR12, 0x9 ;  /* 0x0000000c050c7291 */ /* 0x000fe2000f8e483f */
[----:B------:R-:W-:Y:S01]  /*1a00*/  CS2R R18, SRZ ;  /* 0x0000000000127805 */ /* 0x000fe2000001ff00 */
[----:B------:R-:W-:Y:S01]  /*1a10*/  ULOP3.LUT UR6, UR6, 0x3fff, URZ, 0xc0, !UPT ;  /* 0x00003fff06067892 */ /* 0x000fe2000f8ec03f */
[----:B------:R-:W-:Y:S01]  /*1a20*/  CS2R R20, SRZ ;  /* 0x0000000000147805 */ /* 0x000fe2000001ff00 */
[----:B------:R-:W-:Y:S01]  /*1a30*/  UMOV UR13, 0x80000020 ;  /* 0x80000020000d7882 */ /* 0x000fe20000000000 */
[----:B------:R-:W-:Y:S01]  /*1a40*/  UMOV UR15, 0x80000020 ;  /* 0x80000020000f7882 */ /* 0x000fe20000000000 */
[----:B------:R-:W-:Y:S01]  /*1a50*/  ULOP3.LUT UR6, UR6, 0x10000, URZ, 0xfc, !UPT ;  /* 0x0001000006067892 */ /* 0x000fe2000f8efc3f */
[----:B------:R-:W-:Y:S01]  /*1a60*/  CS2R R22, SRZ ;  /* 0x0000000000167805 */ /* 0x000fe2000001ff00 */
[----:B------:R-:W-:Y:S01]  /*1a70*/  ULDC UR7, c[0x0][0x50c] ;  /* 0x0001430000077ab9 */ /* 0x000fe20000000800 */
[----:B------:R-:W-:Y:S01]  /*1a80*/  CS2R R88, SRZ ;  /* 0x0000000000587805 */ /* 0x000fe2000001ff00 */
[----:B------:R-:W-:Y:S01]  /*1a90*/  ULEA UR14, UR5, UR6, 0x9 ;  /* 0x00000006050e7291 */ /* 0x000fe2000f8e483f */
[----:B------:R-:W-:Y:S01]  /*1aa0*/  CS2R R90, SRZ ;  /* 0x00000000005a7805 */ /* 0x000fe2000001ff00 */
[----:B------:R-:W-:Y:S01]  /*1ab0*/  UISETP.NE.AND UP0, UPT, UR7, 0x2, UPT ;  /* 0x000000020700788c */ /* 0x000fe2000bf05270 */
[----:B------:R-:W-:Y:S01]  /*1ac0*/  CS2R R94, SRZ ;  /* 0x00000000005e7805 */ /* 0x000fe2000001ff00 */
[----:B------:R-:W-:Y:S01]  /*1ad0*/  UMOV UR6, 0x2 ;  /* 0x0000000200067882 */ /* 0x000fe20000000000 */
[----:B------:R-:W-:Y:S01]  /*1ae0*/  CS2R R92, SRZ ;  /* 0x00000000005c7805 */ /* 0x000fe2000001ff00 */
[----:B------:R-:W-:Y:S01]  /*1af0*/  USEL UR7, URZ, 0x1, UP0 ;  /* 0x000000013f077887 */ /* 0x000fe20008000000 */
[----:B------:R-:W-:-:S02]  /*1b00*/  CS2R R96, SRZ ;  /* 0x0000000000607805 */ /* 0x000fc4000001ff00 */
[----:B------:R-:W-:Y:S01]  /*1b10*/  CS2R R98, SRZ ;  /* 0x0000000000627805 */ /* 0x000fe2000001ff00 */
[----:B------:R-:W-:Y:S01]  /*1b20*/  QGMMA.64x128x32.F32.E5M2.E5M2 R24, gdesc[UR12], RZ, !UPT ;  /* 0x01e000000c1879f3 */ /* 0x000fe2000c7038ff */
[----:B------:R-:W-:Y:S01]  /*1b30*/  UIADD3 UR12, UR12, 0x2, URZ ;  /* 0x000000020c0c7890 */ /* 0x000fe2000fffe03f */
[----:B------:R-:W-:Y:S02]  /*1b40*/  CS2R R100, SRZ ;  /* 0x0000000000647805 */ /* 0x000fe4000001ff00 */
[----:B------:R-:W-:Y:S01]  /*1b50*/  ISETP.NE.AND P0, PT, RZ, UR7, PT ;  /* 0x00000007ff007c0c */ /* 0x000fe2000bf05270 */
[----:B------:R-:W-:Y:S01]  /*1b60*/  UIADD3 UR14, UR14, 0x2, URZ ;  /* 0x000000020e0e7890 */ /* 0x000fe2000fffe03f */
[----:B------:R-:W-:Y:S01]  /*1b70*/  CS2R R102, SRZ ;  /* 0x0000000000667805 */ /* 0x000fe2000001ff00 */
[----:B------:R-:W-:Y:S01]  /*1b80*/  UMOV UR13, 0x80000020 ;  /* 0x80000020000d7882 */ /* 0x000fe20000000000 */
[----:B------:R-:W-:Y:S01]  /*1b90*/  UMOV UR15, 0x80000020 ;  /* 0x80000020000f7882 */ /* 0x000fe20000000000 */
        /* <DEDUP_REMOVED lines=17> */
[----:B------:R-:W-:Y:S01]  /*1cb0*/  CS2R R138, SRZ ;  /* 0x00000000008a7805 */ /* 0x000fe2000001ff00 */
[----:B------:R-:W-:Y:S02]  /*1cc0*/  IMAD.MOV.U32 R141, RZ, RZ, RZ ;  /* 0x000000ffff8d7224 */ /* 0x000fe400078e00ff */
[----:B------:R-:W-:Y:S01]  /*1cd0*/  IMAD.MOV.U32 R143, RZ, RZ, RZ ;  /* 0x000000ffff8f7224 */ /* 0x000fe200078e00ff */
[----:B------:R-:W-:Y:S01]  /*1ce0*/  QGMMA.64x128x32.F32.E5M2.E5M2 R24, gdesc[UR12], R24, gsb0 ;  /* 0x01e000000c1879f3 */ /* 0x000fe20008003818 */
[----:B------:R-:W-:Y:S05]  /*1cf0*/  @!P0 BRA `(.L_x_23) ;  /* 0x0000000400088947 */ /* 0x000fea0003800000 */
[----:B------:R-:W-:Y:S02]  /*1d00*/  WARPGROUP.DEPBAR.LE gsb0, 0x0 ;  /* 0x00008000000079c5 */ /* 0x000fe40000010000 */
[----:B------:R-:W-:-:S01]  /*1d10*/  FADD R143, RZ, R24 ;  /* 0x00000018ff8f7221 */ /* 0x000fc20000000000 */
[----:B------:R-:W-:Y:S01]  /*1d20*/  FADD R138, RZ, R25 ;  /* 0x00000019ff8a7221 */ /* 0x000fe20000000000 */
        /* <DEDUP_REMOVED lines=62> */
[----:B------:R-:W-:-:S06]  /*2110*/  UMOV UR6, URZ ;  /* 0x0000003f00067c82 */ /* 0x000fcc0008000000 */
.L_x_23:
[----:B------:R-:W-:-:S04]  /*2120*/  UIADD3 UR18, UR5, 0x1, URZ ;  /* 0x0000000105127890 */ /* 0x000fc8000fffe03f */
[----:B------:R-:W-:-:S04]  /*2130*/  UISETP.NE.AND UP0, UPT, UR18, 0xe, UPT ;  /* 0x0000000e1200788c */ /* 0x000fc8000bf05270 */
[----:B------:R-:W-:Y:S02]  /*2140*/  USEL UR8, URZ, 0x1, UP0 ;  /* 0x000000013f087887 */ /* 0x000fe40008000000 */
[----:B------:R-:W-:Y:S02]  /*2150*/  USEL UR18, UR18, URZ, UP0 ;  /* 0x0000003f12127287 */ /* 0x000fe40008000000 */
[----:B------:R-:W-:-:S06]  /*2160*/  ULOP3.LUT UR8, UR4, UR8, URZ, 0x3c, !UPT ;  /* 0x0000000804087292 */ /* 0x000fcc000f8e3c3f */
[----:B------:R-:W-:Y:S01]  /*2170*/  IMAD.U32 R144, RZ, RZ, UR8 ;  /* 0x00000008ff907e24 */ /* 0x000fe2000f8e00ff */
[----:B------:R-:W-:-:S06]  /*2180*/  UMOV UR8, 0x1 ;  /* 0x0000000100087882 */ /* 0x000fcc0000000000 */
.L_x_18:
[----:B------:R-:W-:-:S04]  /*2190*/  UISETP.LT.AND UP0, UPT, UR9, 0x1, UPT ;  /* 0x000000010900788c */ /* 0x000fc8000bf01270 */
[----:B------:R-:W-:-:S04]  /*21a0*/  USEL UR12, UR9, 0x1, UP0 ;  /* 0x00000001090c7887 */ /* 0x000fc80008000000 */
[----:B------:R-:W-:-:S04]  /*21b0*/  UIADD3 UR12, UR9, -UR12, URZ ;  /* 0x8000000c090c7290 */ /* 0x000fc8000fffe03f */
[----:B------:R-:W-:-:S06]  /*21c0*/  UISETP.GE.AND UP0, UPT, UR12, 0x1, UPT ;  /* 0x000000010c00788c */ /* 0x000fcc000bf06270 */
[----:B------:R-:W-:-:S13]  /*21d0*/  PLOP3.LUT P0, PT, PT, PT, UP0, 0x80, 0x0 ;  /* 0x000000000000781c */ /* 0x000fda0003f0f008 */
[----:B------:R-:W-:Y:S05]  /*21e0*/  @!P0 BRA `(.L_x_24) ;  /* 0x0000000800088947 */ /* 0x000fea0003800000 */
[----:B01----:R-:W-:Y:S01]  /*21f0*/  IMAD.U32 R12, RZ, RZ, UR12 ;  /* 0x0000000cff0c7e24 */ /* 0x003fe2000f8e00ff */
[----:B------:R-:W-:Y:S01]  /*2200*/  ULDC UR19, c[0x0][0x50c] ;  /* 0x0001430000137ab9 */ /* 0x000fe20000000800 */
[----:B------:R-:W-:-:S07]  /*2210*/  IMAD.U32 R13, RZ, RZ, UR5 ;  /* 0x00000005ff0d7e24 */ /* 0x000fce000f8e00ff */
.L_x_32:
[----:B------:R-:W-:-:S13]  /*2220*/  ISETP.NE.AND P1, PT, R142, 0x3, PT ;  /* 0x000000038e00780c */ /* 0x000fda0003f25270 */
[----:B------:R-:W-:Y:S05]  /*2230*/  @!P1 BRA `(.L_x_25) ;  /* 0x0000000000049947 */ /* 0x000fea0003800000 */
[----:B------:R-:W-:Y:S01]  /*2240*/  BPT.TRAP 0x1 ;  /* 0x000000040000795c */ /* 0x000fe20000300000 */
.L_x_25:
[----:B------:R-:W0:Y:S01]  /*2250*/  S2UR UR12, SR_CgaCtaId ;  /* 0x00000000000c79c3 */ /* 0x000e220000008800 */
[----:B------:R-:W-:Y:S01]  /*2260*/  UMOV UR10, 0x400 ;  /* 0x00000400000a7882 */ /* 0x000fe20000000000 */
[----:B------:R-:W-:Y:S01]  /*2270*/  SHF.L.U32 R140, R144, 0x1f, RZ ;  /* 0x0000001f908c7819 */ /* 0x000fe200000006ff */
[----:B0-----:R-:W-:-:S04]  /*2280*/  ULEA UR10, UR12, UR10, 0x18 ;  /* 0x0000000a0c0a7291 */ /* 0x001fc8000f8ec03f */
[----:B------:R-:W-:-:S09]  /*2290*/  ULEA UR12, UR18, UR10, 0x3 ;  /* 0x0000000a120c7291 */ /* 0x000fd2000f8e183f */
[----:B------:R0:W1:Y:S01]  /*22a0*/  SYNCS.PHASECHK.TRANS64.TRYWAIT P0, [UR12], R140 ;  /* 0x0000008cff0075a7 */ /* 0x000062000800014c */
[----:B------:R-:W-:Y:S05]  /*22b0*/  @!P1 BRA `(.L_x_26) ;  /* 0x0000000000049947 */ /* 0x000fea0003800000 */
[----:B------:R-:W-:Y:S01]  /*22c0*/  BPT.TRAP 0x1 ;  /* 0x000000040000795c */ /* 0x000fe20000300000 */
.L_x_26:
[----:B-1----:R-:W-:Y:S05]  /*22d0*/  @P0 BRA `(.L_x_27) ;  /* 0x0000000000080947 */ /* 0x002fea0003800000 */
[----:B------:R-:W1:Y:S02]  /*22e0*/  SYNCS.PHASECHK.TRANS64.TRYWAIT P0, [UR12], R140 ;  /* 0x0000008cff0075a7 */ /* 0x000e64000800014c */
[----:B-1----:R-:W-:Y:S05]  /*22f0*/  @!P0 BRA `(.L_x_28) ;  /* 0x00000078006c8947 */ /* 0x002fea0003800000 */
.L_x_27:
[----:B------:R-:W-:Y:S01]  /*2300*/  UIADD3 UR12, UR10, 0x1c200, URZ ;  /* 0x0001c2000a0c7890 */ /* 0x000fe2000fffe03f */
[----:B------:R-:W-:Y:S01]  /*2310*/  WARPGROUP.ARRIVE ;  /* 0x00000000000079c5 */ /* 0x000fe20000000000 */
[----:B------:R-:W-:Y:S02]  /*2320*/  UISETP.NE.AND UP0, UPT, UR7, URZ, UPT ;  /* 0x0000003f0700728c */ /* 0x000fe4000bf05270 */
[----:B------:R-:W-:Y:S02]  /*2330*/  USHF.R.U32.HI UR12, URZ, 0x4, UR12 ;  /* 0x000000043f0c7899 */ /* 0x000fe4000801160c */
[----:B------:R-:W-:Y:S02]  /*2340*/  USEL UR8, UR8, URZ, !UP0 ;  /* 0x0000003f08087287 */ /* 0x000fe4000c000000 */
[----:B------:R-:W-:Y:S02]  /*2350*/  ULOP3.LUT UR7, UR12, 0x3fff, URZ, 0xc0, !UPT ;  /* 0x00003fff0c077892 */ /* 0x000fe4000f8ec03f */
[----:B------:R-:W-:-:S02]  /*2360*/  ULOP3.LUT UR12, UR11, 0x10000, URZ, 0xfc, !UPT ;  /* 0x000100000b0c7892 */ /* 0x000fc4000f8efc3f */
[----:B------:R-:W-:Y:S02]  /*2370*/  ULOP3.LUT UR7, UR7, 0x10000, URZ, 0xfc, !UPT ;  /* 0x0001000007077892 */ /* 0x000fe4000f8efc3f */
[----:B------:R-:W-:Y:S02]  /*2380*/  UISETP.NE.U32.AND UP0, UPT, UR8, URZ, UPT ;  /* 0x0000003f0800728c */ /* 0x000fe4000bf05070 */
[----:B------:R-:W-:Y:S02]  /*2390*/  ULEA UR12, UR18, UR12, 0x9 ;  /* 0x0000000c120c7291 */ /* 0x000fe4000f8e483f */
[----:B------:R-:W-:Y:S01]  /*23a0*/  ULEA UR14, UR18, UR7, 0x9 ;  /* 0x00000007120e7291 */ /* 0x000fe2000f8e483f */
[----:B------:R-:W-:Y:S01]  /*23b0*/  UMOV UR13, 0x80000020 ;  /* 0x80000020000d7882 */ /* 0x000fe20000000000 */
[----:B------:R-:W-:Y:S01]  /*23c0*/  UMOV UR15, 0x80000020 ;  /* 0x80000020000f7882 */ /* 0x000fe20000000000 */
[----:B------:R-:W-:-:S06]  /*23d0*/  UIADD3 UR6, UR6, 0x2, URZ ;  /* 0x0000000206067890 */ /* 0x000fcc000fffe03f */
[----:B------:R-:W-:Y:S01]  /*23e0*/  QGMMA.64x128x32.F32.E5M2.E5M2 R24, gdesc[UR12], R24, UP0 ;  /* 0x01e000000c1879f3 */ /* 0x000fe2000bf03818 */
[----:B------:R-:W-:Y:S02]  /*23f0*/  UIADD3 UR12, UR12, 0x2, URZ ;  /* 0x000000020c0c7890 */ /* 0x000fe4000fffe03f */
[----:B------:R-:W-:Y:S01]  /*2400*/  UIADD3 UR14, UR14, 0x2, URZ ;  /* 0x000000020e0e7890 */ /* 0x000fe2000fffe03f */
[----:B------:R-:W-:Y:S01]  /*2410*/  UMOV UR13, 0x80000020 ;  /* 0x80000020000d7882 */ /* 0x000fe20000000000 */
[----:B------:R-:W-:Y:S01]  /*2420*/  UMOV UR15, 0x80000020 ;  /* 0x80000020000f7882 */ /* 0x000fe20000000000 */
[----:B------:R-:W-:-:S04]  /*2430*/  UISETP.NE.AND UP0, UPT, UR6, UR19, UPT ;  /* 0x000000130600728c */ /* 0x000fc8000bf05270 */
[----:B------:R-:W-:-:S06]  /*2440*/  USEL UR7, URZ, 0x1, UP0 ;  /* 0x000000013f077887 */ /* 0x000fcc0008000000 */
[----:B------:R-:W-:Y:S01]  /*2450*/  ISETP.NE.AND P0, PT, RZ, UR7, PT ;  /* 0x00000007ff007c0c */ /* 0x000fe2000bf05270 */
[----:B------:R-:W-:Y:S03]  /*2460*/  QGMMA.64x128x32.F32.E5M2.E5M2 R24, gdesc[UR12], R24, gsb0 ;  /* 0x01e000000c1879f3 */ /* 0x000fe60008003818 */
[----:B------:R-:W-:-:S09]  /*2470*/  WARPGROUP.DEPBAR.LE gsb0, 0x1 ;  /* 0x00008000000079c5 */ /* 0x000fd20000010100 */
[----:B------:R-:W-:Y:S05]  /*2480*/  @!P0 BRA `(.L_x_29) ;  /* 0x0000000400088947 */ /* 0x000fea0003800000 */
[----:B------:R-:W-:Y:S02]  /*2490*/  WARPGROUP.DEPBAR.LE gsb0, 0x0 ;  /* 0x00008000000079c5 */ /* 0x000fe40000010000 */
[----:B------:R-:W-:-:S01]  /*24a0*/  FADD R143, R24, R143 ;  /* 0x0000008f188f7221 */ /* 0x000fc20000000000 */
[----:B------:R-:W-:Y:S01]  /*24b0*/  FADD R138, R25, R138 ;  /* 0x0000008a198a7221 */ /* 0x000fe20000000000 */
        /* <DEDUP_REMOVED lines=62> */
[----:B------:R-:W-:-:S06]  /*28a0*/  UMOV UR6, URZ ;  /* 0x0000003f00067c82 */ /* 0x000fcc0008000000 */
.L_x_29:
[----:B------:R-:W-:Y:S05]  /*28b0*/  @!P1 BRA `(.L_x_30) ;  /* 0x0000000000049947 */ /* 0x000fea0003800000 */
[----:B------:R-:W-:Y:S01]  /*28c0*/  BPT.TRAP 0x1 ;  /* 0x000000040000795c */ /* 0x000fe20000300000 */
.L_x_30:
[----:B------:R-:W-:-:S13]  /*28d0*/  ISETP.NE.AND P0, PT, R6, RZ, PT ;  /* 0x000000ff0600720c */ /* 0x000fda0003f05270 */
[----:B01----:R-:W-:-:S05]  /*28e0*/  @P0 LEA R140, R13, UR10, 0x3 ;  /* 0x0000000a0d8c0c11 */ /* 0x003fca000f8e18ff */
[----:B------:R-:W-:-:S05]  /*28f0*/  @P0 VIADD R140, R140, 0x70 ;  /* 0x000000708c8c0836 */ /* 0x000fca0000000000 */
[----:B------:R-:W-:-:S04]  /*2900*/  @P0 PRMT R140, R5, 0x654, R140 ;  /* 0x00000654058c0816 */ /* 0x000fc8000000008c */
[----:B------:R0:W-:Y:S01]  /*2910*/  @P0 SYNCS.ARRIVE.TRANS64.RED.A1T0 RZ, [R140+URZ], RZ ;  /* 0x000000ff8cff09a7 */ /* 0x0001e2000810043f */
[----:B------:R-:W-:-:S13]  /*2920*/  ISETP.GT.U32.AND P0, PT, R4, 0x1, PT ;  /* 0x000000010400780c */ /* 0x000fda0003f04070 */
[----:B0-----:R-:W-:Y:S05]  /*2930*/  @P0 BRA `(.L_x_31) ;  /* 0x0000000000040947 */ /* 0x001fea0003800000 */
[----:B------:R-:W-:Y:S01]  /*2940*/  BPT.TRAP 0x1 ;  /* 0x000000040000795c */ /* 0x000fe20000300000 */
.L_x_31:
[----:B------:R-:W-:Y:S01]  /*2950*/  UIADD3 UR18, UR18, 0x1, URZ ;  /* 0x0000000112127890 */ /* 0x000fe2000fffe03f */
[C---:B------:R-:W-:Y:S01]  /*2960*/  ISETP.GT.AND P1, PT, R12.reuse, 0x1, PT ;  /* 0x000000010c00780c */ /* 0x040fe20003f24270 */
[----:B------:R-:W-:Y:S02]  /*2970*/  VIADD R13, R13, 0x1 ;  /* 0x000000010d0d7836 */ /* 0x000fe40000000000 */
[----:B------:R-:W-:Y:S01]  /*2980*/  UISETP.NE.AND UP0, UPT, UR18, 0xe, UPT ;  /* 0x0000000e1200788c */ /* 0x000fe2000bf05270 */
[----:B------:R-:W-:Y:S02]  /*2990*/  VIADD R12, R12, 0xffffffff ;  /* 0xffffffff0c0c7836 */ /* 0x000fe40000000000 */
[C---:B------:R-:W-:Y:S01]  /*29a0*/  ISETP.NE.AND P0, PT, R13.reuse, 0xe, PT ;  /* 0x0000000e0d00780c */ /* 0x040fe20003f05270 */
[----:B------:R-:W-:Y:S02]  /*29b0*/  USEL UR8, URZ, 0x1, UP0 ;  /* 0x000000013f087887 */ /* 0x000fe40008000000 */
[----:B------:R-:W-:Y:S01]  /*29c0*/  USEL UR18, UR18, URZ, UP0 ;  /* 0x0000003f12127287 */ /* 0x000fe20008000000 */
[----:B------:R-:W-:-:S03]  /*29d0*/  SEL R13, R13, RZ, P0 ;  /* 0x000000ff0d0d7207 */ /* 0x000fc60000000000 */
[----:B------:R-:W-:Y:S01]  /*29e0*/  LOP3.LUT R144, R144, UR8, RZ, 0x3c, !PT ;  /* 0x0000000890907c12 */ /* 0x000fe2000f8e3cff */
[----:B------:R-:W-:Y:S01]  /*29f0*/  UMOV UR8, 0x1 ;  /* 0x0000000100087882 */ /* 0x000fe20000000000 */
[----:B------:R-:W-:Y:S06]  /*2a00*/  @P1 BRA `(.L_x_32) ;  /* 0xfffffff800041947 */ /* 0x000fec000383ffff */
.L_x_24:
[----:B------:R-:W-:Y:S01]  /*2a10*/  UISETP.NE.AND UP0, UPT, UR6, URZ, UPT ;  /* 0x0000003f0600728c */ /* 0x000fe2000bf05270 */
[----:B01----:R-:W0:Y:S03]  /*2a20*/  LDC R12, c[0x0][0x28c] ;  /* 0x0000a300ff0c7b82 */ /* 0x003e260000000800 */
[----:B------:R-:W-:-:S06]  /*2a30*/  USEL UR6, URZ, 0x1, !UP0 ;  /* 0x000000013f067887 */ /* 0x000fcc000c000000 */
[----:B------:R-:W-:Y:S02]  /*2a40*/  ISETP.NE.AND P0, PT, RZ, UR6, PT ;  /* 0x00000006ff007c0c */ /* 0x000fe4000bf05270 */
[----:B0-----:R-:W-:-:S11]  /*2a50*/  ISETP.GE.AND P1, PT, R12, 0x1, PT ;  /* 0x000000010c00780c */ /* 0x001fd60003f26270 */
[----:B------:R-:W-:Y:S05]  /*2a60*/  @!P0 BRA `(.L_x_33) ;  /* 0x0000000400048947 */ /* 0x000fea0003800000 */
[----:B------:R-:W-:Y:S02]  /*2a70*/  WARPGROUP.DEPBAR.LE gsb0, 0x0 ;  /* 0x00008000000079c5 */ /* 0x000fe40000010000 */
[----:B------:R-:W-:Y:S01]  /*2a80*/  FADD R143, R24, R143 ;  /* 0x0000008f188f7221 */ /* 0x000fe20000000000 */
        /* <DEDUP_REMOVED lines=62> */
[----:B------:R-:W-:-:S07]  /*2e70*/  FADD R16, R16, R87 ;  /* 0x0000005710107221 */ /* 0x000fce0000000000 */
.L_x_33:
[----:B------:R-:W-:Y:S02]  /*2e80*/  WARPGROUP.DEPBAR.LE gsb0, 0x0 ;  /* 0x00008000000079c5 */ /* 0x000fe40000010000 */
[----:B------:R-:W-:Y:S05]  /*2e90*/  @!P1 BRA `(.L_x_34) ;  /* 0x0000000000589947 */ /* 0x000fea0003800000 */
[----:B------:R-:W-:-:S13]  /*2ea0*/  ISETP.NE.AND P0, PT, R142, 0x3, PT ;  /* 0x000000038e00780c */ /* 0x000fda0003f05270 */
[----:B------:R-:W-:Y:S05]  /*2eb0*/  @!P0 BRA `(.L_x_35) ;  /* 0x0000000000048947 */ /* 0x000fea0003800000 */
[----:B------:R-:W-:Y:S01]  /*2ec0*/  BPT.TRAP 0x1 ;  /* 0x000000040000795c */ /* 0x000fe20000300000 */
.L_x_35:
[----:B------:R-:W-:Y:S01]  /*2ed0*/  ISETP.NE.AND P0, PT, R6, RZ, PT ;  /* 0x000000ff0600720c */ /* 0x000fe20003f05270 */
[----:B------:R-:W-:Y:S01]  /*2ee0*/  BSSY B0, `(.L_x_36) ;  /* 0x000000f000007945 */ /* 0x000fe20003800000 */
[----:B------:R-:W-:-:S11]  /*2ef0*/  ISETP.GT.U32.AND P1, PT, R4, 0x1, PT ;  /* 0x000000010400780c */ /* 0x000fd60003f24070 */
[----:B------:R-:W-:Y:S05]  /*2f00*/  @!P0 BRA `(.L_x_37) ;  /* 0x0000000000308947 */ /* 0x000fea0003800000 */
[----:B------:R-:W-:-:S04]  /*2f10*/  UISETP.LT.AND UP0, UPT, UR9, 0x1, UPT ;  /* 0x000000010900788c */ /* 0x000fc8000bf01270 */
[----:B------:R-:W-:-:S04]  /*2f20*/  USEL UR8, UR9, 0x1, UP0 ;  /* 0x0000000109087887 */ /* 0x000fc80008000000 */
[----:B------:R-:W-:-:S04]  /*2f30*/  UIADD3 UR8, UR5, UR9, -UR8 ;  /* 0x0000000905087290 */ /* 0x000fc8000fffe808 */
[----:B------:R-:W-:-:S04]  /*2f40*/  USHF.R.U32.HI UR6, URZ, 0x1, UR8 ;  /* 0x000000013f067899 */ /* 0x000fc80008011608 */
[----:B------:R-:W-:-:S04]  /*2f50*/  UIMAD.WIDE.U32 UR6, UR6, -0x6db6db6d, URZ ;  /* 0x92492493060678a5 */ /* 0x000fc8000f8e003f */
[----:B------:R-:W-:-:S04]  /*2f60*/  USHF.R.U32.HI UR6, URZ, 0x2, UR7 ;  /* 0x000000023f067899 */ /* 0x000fc80008011607 */
[----:B------:R-:W-:-:S04]  /*2f70*/  UIMAD UR8, UR6, -0xe, UR8 ;  /* 0xfffffff2060878a4 */ /* 0x000fc8000f8e0208 */
[----:B------:R-:W-:-:S04]  /*2f80*/  ULEA UR8, UR8, UR10, 0x3 ;  /* 0x0000000a08087291 */ /* 0x000fc8000f8e183f */
[----:B------:R-:W-:-:S06]  /*2f90*/  UIADD3 UR8, UR8, 0x70, URZ ;  /* 0x0000007008087890 */ /* 0x000fcc000fffe03f */
[----:B------:R-:W-:-:S05]  /*2fa0*/  IMAD.U32 R12, RZ, RZ, UR8 ;  /* 0x00000008ff0c7e24 */ /* 0x000fca000f8e00ff */
[----:B------:R-:W-:-:S04]  /*2fb0*/  PRMT R12, R5, 0x654, R12 ;  /* 0x00000654050c7816 */ /* 0x000fc8000000000c */
[----:B------:R0:W-:Y:S03]  /*2fc0*/  SYNCS.ARRIVE.TRANS64.RED.A1T0 RZ, [R12+URZ], RZ ;  /* 0x000000ff0cff79a7 */ /* 0x0001e6000810043f */
.L_x_37:
[----:B------:R-:W-:Y:S05]  /*2fd0*/  BSYNC B0 ;  /* 0x0000000000007941 */ /* 0x000fea0003800000 */
.L_x_36:
[----:B------:R-:W-:Y:S05]  /*2fe0*/  @P1 BRA `(.L_x_34) ;  /* 0x0000000000041947 */ /* 0x000fea0003800000 */
[----:B------:R-:W-:Y:S01]  /*2ff0*/  BPT.TRAP 0x1 ;  /* 0x000000040000795c */ /* 0x000fe20000300000 */
.L_x_34:
[----:B------:R-:W1:Y:S01]  /*3000*/  LDC R26, c[0x0][0x288] ;  /* 0x0000a200ff1a7b82 */ /* 0x000e620000000800 */
[--C-:B0-----:R-:W-:Y:S01]  /*3010*/  SHF.R.U32.HI R12, RZ, 0x2, R0.reuse ;  /* 0x00000002ff0c7819 */ /* 0x101fe20000011600 */
[----:B------:R-:W-:Y:S01]  /*3020*/  IMAD.SHL.U32 R29, R11, 0x80, RZ ;  /* 0x000000800b1d7824 */ /* 0x000fe200078e00ff */
[----:B------:R-:W-:Y:S01]  /*3030*/  SHF.R.U32.HI R25, RZ, 0x7, R0 ;  /* 0x00000007ff197819 */ /* 0x000fe20000011600 */
[----:B------:R-:W-:Y:S01]  /*3040*/  UIADD3 UR5, UR9, UR5, URZ ;  /* 0x0000000509057290 */ /* 0x000fe2000fffe03f */
[----:B------:R-:W-:Y:S01]  /*3050*/  LOP3.LUT R13, R12, 0x7, RZ, 0xc0, !PT ;  /* 0x000000070c0d7812 */ /* 0x000fe200078ec0ff */
[----:B------:R-:W-:Y:S01]  /*3060*/  IMAD.SHL.U32 R31, R10, 0x80, RZ ;  /* 0x000000800a1f7824 */ /* 0x000fe200078e00ff */
[----:B------:R-:W-:Y:S01]  /*3070*/  LOP3.LUT R12, R25, 0x1, RZ, 0xc0, !PT ;  /* 0x00000001190c7812 */ /* 0x000fe200078ec0ff */
[----:B------:R-:W-:Y:S01]  /*3080*/  UISETP.GT.U32.AND UP0, UPT, UR5, 0xd, UPT ;  /* 0x0000000d0500788c */ /* 0x000fe2000bf04070 */
[----:B------:R-:W-:Y:S01]  /*3090*/  LOP3.LUT R24, R0, 0x60, RZ, 0xc0, !PT ;  /* 0x0000006000187812 */ /* 0x000fe200078ec0ff */
[----:B------:R-:W-:Y:S01]  /*30a0*/  ULDC UR12, c[0x0][0x284] ;  /* 0x0000a100000c7ab9 */ /* 0x000fe20000000800 */
[----:B------:R-:W-:Y:S01]  /*30b0*/  USHF.R.U32.HI UR6, URZ, 0x1, UR5 ;  /* 0x000000013f067899 */ /* 0x000fe20008011605 */
[----:B------:R-:W-:Y:S01]  /*30c0*/  IMAD.SHL.U32 R30, R12, 0x40, RZ ;  /* 0x000000400c1e7824 */ /* 0x000fe200078e00ff */
[----:B------:R-:W-:Y:S01]  /*30d0*/  SHF.R.U32.HI R28, RZ, 0x1, R24 ;  /* 0x00000001ff1c7819 */ /* 0x000fe20000011618 */
[----:B------:R-:W-:Y:S01]  /*30e0*/  UISETP.LT.U32.AND UP0, UPT, UR9, 0xe, UP0 ;  /* 0x0000000e0900788c */ /* 0x000fe20008701070 */
[----:B------:R-:W-:Y:S01]  /*30f0*/  LOP3.LUT R24, R0, 0x3, RZ, 0xc0, !PT ;  /* 0x0000000300187812 */ /* 0x000fe200078ec0ff */
[----:B------:R-:W-:Y:S01]  /*3100*/  UISETP.GE.U32.AND UP1, UPT, UR9, 0xe, UPT ;  /* 0x0000000e0900788c */ /* 0x000fe2000bf26070 */
[--C-:B------:R-:W-:Y:S01]  /*3110*/  IADD3 R25, RZ, -R28, -R13.reuse ;  /* 0x8000001cff197210 */ /* 0x100fe20007ffe80d */
[----:B------:R-:W-:Y:S01]  /*3120*/  UIMAD.WIDE.U32 UR6, UR6, -0x6db6db6d, URZ ;  /* 0x92492493060678a5 */ /* 0x000fe2000f8e003f */
[----:B------:R-:W-:Y:S01]  /*3130*/  LOP3.LUT R13, R30, 0x40, R13, 0xe2, !PT ;  /* 0x000000401e0d7812 */ /* 0x000fe200078ee20d */
[----:B------:R-:W-:Y:S01]  /*3140*/  USEL UR8, URZ, 0x1, !UP0 ;  /* 0x000000013f087887 */ /* 0x000fe2000c000000 */
[----:B------:R-:W-:Y:S01]  /*3150*/  SHF.R.S32.HI R34, RZ, 0x1f, R7 ;  /* 0x0000001fff227819 */ /* 0x000fe20000011407 */
[----:B------:R-:W-:Y:S01]  /*3160*/  IMAD R12, R12, -0x40, R25 ;  /* 0xffffffc00c0c7824 */ /* 0x000fe200078e0219 */
[----:B------:R-:W-:Y:S01]  /*3170*/  ULDC.64 UR10, c[0x0][0x5d0] ;  /* 0x00017400000a7ab9 */ /* 0x000fe20000000a00 */
[----:B-1----:R-:W-:Y:S01]  /*3180*/  IMAD R30, R24, -0x2, R26 ;  /* 0xfffffffe181e7824 */ /* 0x002fe200078e021a */
[----:B------:R-:W-:Y:S01]  /*3190*/  ISETP.GE.AND P0, PT, R29, R26, PT ;  /* 0x0000001a1d00720c */ /* 0x000fe20003f06270 */
[----:B------:R-:W-:Y:S01]  /*31a0*/  IMAD.SHL.U32 R24, R0, 0x2, RZ ;  /* 0x0000000200187824 */ /* 0x000fe200078e00ff */
[----:B------:R-:W-:Y:S01]  /*31b0*/  USHF.R.U32.HI UR6, URZ, 0x2, UR7 ;  /* 0x000000023f067899 */ /* 0x000fe20008011607 */
[----:B------:R-:W-:Y:S01]  /*31c0*/  IMAD R32, R34, UR10, RZ ;  /* 0x0000000a22207c24 */ /* 0x000fe2000f8e02ff */
[----:B------:R-:W-:Y:S01]  /*31d0*/  ISETP.GE.OR P0, PT, R31, UR12, P0 ;  /* 0x0000000c1f007c0c */ /* 0x000fe20008706670 */
[----:B------:R-:W-:Y:S01]  /*31e0*/  ULOP3.LUT UR4, UR4, UR8, URZ, 0x3c, !UPT ;  /* 0x0000000804047292 */ /* 0x000fe2000f8e3c3f */
[----:B------:R-:W-:Y:S01]  /*31f0*/  LOP3.LUT R24, R29, 0x6, R24, 0xf8, !PT ;  /* 0x000000061d187812 */ /* 0x000fe200078ef818 */
[----:B------:R-:W-:Y:S01]  /*3200*/  IMAD.WIDE R26, R10, 0x80, RZ ;  /* 0x000000800a1a7825 */ /* 0x000fe200078e02ff */
[----:B------:R-:W-:Y:S01]  /*3210*/  UIMAD UR5, UR6, -0xe, UR5 ;  /* 0xfffffff2060578a4 */ /* 0x000fe2000f8e0205 */
[----:B------:R-:W-:Y:S01]  /*3220*/  IADD3 R36, -R31, UR12, R12 ;  /* 0x0000000c1f247c10 */ /* 0x000fe2000fffe10c */
[----:B------:R-:W-:Y:S01]  /*3230*/  @UP1 ULOP3.LUT UR4, UR4, 0x1, UR6, 0x78, !UPT ;  /* 0x0000000104041892 */ /* 0x000fe2000f8e7806 */
[----:B------:R-:W-:Y:S01]  /*3240*/  SHF.R.S32.HI R25, RZ, 0x1f, R24 ;  /* 0x0000001fff197819 */ /* 0x000fe20000011418 */
[----:B------:R-:W-:Y:S01]  /*3250*/  IMAD R33, R7, UR11, R32 ;  /* 0x0000000b07217c24 */ /* 0x000fe2000f8e0220 */
[----:B------:R-:W-:Y:S01]  /*3260*/  LOP3.LUT R35, R26, R13, R28, 0xfe, !PT ;  /* 0x0000000d1a237212 */ /* 0x000fe200078efe1c */
[----:B------:R-:W-:-:S02]  /*3270*/  IMAD.IADD R29, R30, 0x1, -R29 ;  /* 0x000000011e1d7824 */ /* 0x000fc400078e0a1d */
[----:B------:R-:W-:-:S04]  /*3280*/  IMAD.WIDE.U32 R10, R7, UR10, R24 ;  /* 0x0000000a070a7c25 */ /* 0x000fc8000f8e0018 */
[----:B------:R-:W-:Y:S02]  /*3290*/  IMAD.IADD R11, R11, 0x1, R33 ;  /* 0x000000010b0b7824 */ /* 0x000fe400078e0221 */
[----:B------:R-:W-:Y:S01]  /*32a0*/  IMAD.MOV.U32 R28, RZ, RZ, -0x1 ;  /* 0xffffffffff1c7424 */ /* 0x000fe200078e00ff */
[----:B------:R-:W-:Y:S06]  /*32b0*/  @P0 BRA `(.L_x_38) ;  /* 0x0000004400a40947 */ /* 0x000fec0003800000 */
[----:B------:R-:W0:Y:S01]  /*32c0*/  LDC.64 R32, c[0x0][0x5c8] ;  /* 0x00017200ff207b82 */ /* 0x000e220000000a00 */
[----:B------:R-:W-:Y:S01]  /*32d0*/  ULDC.64 UR6, c[0x0][0x5c0] ;  /* 0x0001700000067ab9 */ /* 0x000fe20000000a00 */
[----:B------:R-:W-:Y:S01]  /*32e0*/  BSSY B0, `(.L_x_38) ;  /* 0x0000466000007945 */ /* 0x000fe20003800000 */
[-C--:B0-----:R-:W-:Y:S02]  /*32f0*/  IMAD R12, R27, R32.reuse, RZ ;  /* 0x000000201b0c7224 */ /* 0x081fe400078e02ff */
[----:B------:R-:W-:-:S04]  /*3300*/  IMAD.WIDE.U32 R10, R35, R32, R10 ;  /* 0x00000020230a7225 */ /* 0x000fc800078e000a */
[----:B------:R-:W-:Y:S01]  /*3310*/  IMAD R31, R35, R33, R12 ;  /* 0x00000021231f7224 */ /* 0x000fe200078e020c */
[----:B------:R-:W-:Y:S02]  /*3320*/  LEA R13, P0, R32, R10, 0x3 ;  /* 0x0000000a200d7211 */ /* 0x000fe400078018ff */
[----:B------:R-:W-:Y:S01]  /*3330*/  IADD3 R12, P1, R10, UR6, RZ ;  /* 0x000000060a0c7c10 */ /* 0x000fe2000ff3e0ff */
[----:B------:R-:W-:Y:S01]  /*3340*/  IMAD.IADD R31, R11, 0x1, R31 ;  /* 0x000000010b1f7824 */ /* 0x000fe200078e021f */
[----:B------:R-:W-:-:S04]  /*3350*/  IADD3 R10, P3, R13, UR6, RZ ;  /* 0x000000060d0a7c10 */ /* 0x000fc8000ff7e0ff */
[----:B------:R-:W-:Y:S02]  /*3360*/  LEA.HI.X R11, R32, R31, R33, 0x3, P0 ;  /* 0x0000001f200b7211 */ /* 0x000fe400000f1c21 */
[----:B---3-5:R-:W-:Y:S02]  /*3370*/  FSETP.NEU.AND P0, PT, R9, RZ, PT ;  /* 0x000000ff0900720b */ /* 0x028fe40003f0d000 */
[----:B------:R-:W-:Y:S02]  /*3380*/  IADD3.X R13, R31, UR7, RZ, P1, !PT ;  /* 0x000000071f0d7c10 */ /* 0x000fe40008ffe4ff */
[----:B------:R-:W-:-:S09]  /*3390*/  IADD3.X R11, R11, UR7, RZ, P3, !PT ;  /* 0x000000070b0b7c10 */ /* 0x000fd20009ffe4ff */
[----:B------:R-:W-:Y:S05]  /*33a0*/  @!P0 BRA `(.L_x_39) ;  /* 0x00000034005c8947 */ /* 0x000fea0003800000 */
[----:B------:R-:W-:Y:S01]  /*33b0*/  ULDC.64 UR6, c[0x0][0x5b8] ;  /* 0x00016e0000067ab9 */ /* 0x000fe20000000a00 */
[----:B------:R-:W-:Y:S01]  /*33c0*/  ISETP.GE.AND P0, PT, R36, 0x1, PT ;  /* 0x000000012400780c */ /* 0x000fe20003f06270 */
[----:B------:R-:W-:Y:S01]  /*33d0*/  IMAD R32, R34, UR6, RZ ;  /* 0x0000000622207c24 */ /* 0x000fe2000f8e02ff */
[----:B------:R-:W-:Y:S01]  /*33e0*/  ULDC.64 UR10, c[0x0][0x5a8] ;  /* 0x00016a00000a7ab9 */ /* 0x000fe20000000a00 */
[----:B------:R-:W-:Y:S01]  /*33f0*/  IMAD.WIDE.U32 R30, R7, UR6, R24 ;  /* 0x00000006071e7c25 */ /* 0x000fe2000f8e0018 */
[----:B------:R-:W-:Y:S01]  /*3400*/  ISETP.LT.OR P4, PT, R29, 0x1, !P0 ;  /* 0x000000011d00780c */ /* 0x000fe20004781670 */
[----:B------:R-:W-:Y:S02]  /*3410*/  BSSY B1, `(.L_x_40) ;  /* 0x000000c000017945 */ /* 0x000fe40003800000 */
[----:B------:R-:W-:Y:S01]  /*3420*/  IMAD R7, R7, UR7, R32 ;  /* 0x0000000707077c24 */ /* 0x000fe2000f8e0220 */
[----:B------:R-:W-:-:S03]  /*3430*/  ULDC.64 UR6, c[0x0][0x5b0] ;  /* 0x00016c0000067ab9 */ /* 0x000fc60000000a00 */
[----:B------:R-:W-:Y:S02]  /*3440*/  IMAD.IADD R31, R31, 0x1, R7 ;  /* 0x000000011f1f7824 */ /* 0x000fe400078e0207 */
[----:B------:R-:W-:Y:S02]  /*3450*/  IMAD R7, R27, UR6, RZ ;  /* 0x000000061b077c24 */ /* 0x000fe4000f8e02ff */
[----:B------:R-:W-:-:S04]  /*3460*/  IMAD.WIDE.U32 R24, R35, UR6, R30 ;  /* 0x0000000623187c25 */ /* 0x000fc8000f8e001e */
[----:B------:R-:W-:Y:S01]  /*3470*/  IMAD R7, R35, UR7, R7 ;  /* 0x0000000723077c24 */ /* 0x000fe2000f8e0207 */
[----:B------:R-:W-:-:S04]  /*3480*/  IADD3 R24, P1, R24, UR10, RZ ;  /* 0x0000000a18187c10 */ /* 0x000fc8000ff3e0ff */
[--C-:B------:R-:W-:Y:S02]  /*3490*/  IADD3.X R25, R25, UR11, R7.reuse, P1, !PT ;  /* 0x0000000b19197c10 */ /* 0x100fe40008ffe407 */
[----:B------:R-:W-:Y:S01]  /*34a0*/  PRMT R7, RZ, 0x7610, R7 ;  /* 0x00007610ff077816 */ /* 0x000fe20000000007 */
[----:B------:R-:W-:Y:S06]  /*34b0*/  @P4 BRA `(.L_x_41) ;  /* 0x0000000000044947 */ /* 0x000fec0003800000 */
[----:B------:R0:W5:Y:S02]  /*34c0*/  LDG.E.U8 R7, desc[UR16][R24.64] ;  /* 0x0000001018077981 */ /* 0x000164000c1e1100 */
.L_x_41:
[----:B------:R-:W-:Y:S05]  /*34d0*/  BSYNC B1 ;  /* 0x0000000000017941 */ /* 0x000fea0003800000 */
.L_x_40:
[----:B-----5:R-:W-:Y:S01]  /*34e0*/  LOP3.LUT R7, R7, 0xff, RZ, 0xc0, !PT ;  /* 0x000000ff07077812 */ /* 0x020fe200078ec0ff */
[----:B------:R-:W-:Y:S01]  /*34f0*/  BSSY B1, `(.L_x_42) ;  /* 0x000000b000017945 */ /* 0x000fe20003800000 */
[----:B------:R-:W-:Y:S02]  /*3500*/  ISETP.LT.OR P3, PT, R29, 0x2, !P0 ;  /* 0x000000021d00780c */ /* 0x000fe40004761670 */
[----:B------:R-:W-:-:S05]  /*3510*/  F2FP.F16.E5M2.UNPACK_B R7, R7 ;  /* 0x00000007ff07723e */ /* 0x000fca00020004ff */
[----:B------:R-:W-:Y:S01]  /*3520*/  HADD2.F32 R32, -RZ, R7.H0_H0 ;  /* 0x20000007ff207230 */ /* 0x000fe20000004100 */
[----:B------:R-:W-:-:S04]  /*3530*/  PRMT R7, RZ, 0x7610, R7 ;  /* 0x00007610ff077816 */ /* 0x000fc80000000007 */
[----:B------:R-:W-:-:S04]  /*3540*/  FMUL R32, R32, R9 ;  /* 0x0000000920207220 */ /* 0x000fc80000400000 */
[----:B--2---:R-:W-:-:S05]  /*3550*/  FFMA R32, R143, R8, R32 ;  /* 0x000000088f207223 */ /* 0x004fca0000000020 */
[----:B------:R-:W-:-:S05]  /*3560*/  F2FP.SATFINITE.E5M2.F32.PACK_AB_MERGE_C R33, RZ, R32, RZ ;  /* 0x00000020ff21723e */ /* 0x000fca00048060ff */
[----:B------:R1:W-:Y:S01]  /*3570*/  @!P4 STG.E.U8 desc[UR16][R12.64], R33 ;  /* 0x000000210c00c986 */ /* 0x0003e2000c101110 */
[----:B------:R-:W-:Y:S05]  /*3580*/  @P3 BRA `(.L_x_43) ;  /* 0x0000000000043947 */ /* 0x000fea0003800000 */
[----:B------:R2:W5:Y:S02]  /*3590*/  LDG.E.U8 R7, desc[UR16][R24.64+0x1] ;  /* 0x0000011018077981 */ /* 0x000564000c1e1100 */
.L_x_43:
[----:B------:R-:W-:Y:S05]  /*35a0*/  BSYNC B1 ;  /* 0x0000000000017941 */ /* 0x000fea0003800000 */
.L_x_42:
[----:B-----5:R-:W-:Y:S01]  /*35b0*/  LOP3.LUT R7, R7, 0xff, RZ, 0xc0, !PT ;  /* 0x000000ff07077812 */ /* 0x020fe200078ec0ff */
[----:B------:R-:W-:Y:S01]  /*35c0*/  BSSY B1, `(.L_x_44) ;  /* 0x0000013000017945 */ /* 0x000fe20003800000 */
[----:B-1----:R-:W-:Y:S02]  /*35d0*/  IADD3 R33, P1, R35, 0x8, RZ ;  /* 0x0000000823217810 */ /* 0x002fe40007f3e0ff */
[----:B------:R-:W-:-:S03]  /*35e0*/  F2FP.F16.E5M2.UNPACK_B R7, R7 ;  /* 0x00000007ff07723e */ /* 0x000fc600020004ff */
[----:B------:R-:W-:Y:S01]  /*35f0*/  IMAD.X R27, RZ, RZ, R27, P1 ;  /* 0x000000ffff1b7224 */ /* 0x000fe200008e061b */
[----:B------:R-:W-:Y:S01]  /*3600*/  ISETP.GE.AND P1, PT, R36, 0x9, PT ;  /* 0x000000092400780c */ /* 0x000fe20003f26270 */
[----:B------:R-:W-:Y:S02]  /*3610*/  HADD2.F32 R26, -RZ, R7.H0_H0 ;  /* 0x20000007ff1a7230 */ /* 0x000fe40000004100 */
[----:B------:R-:W-:Y:S01]  /*3620*/  IMAD.WIDE.U32 R30, R33, UR6, R30 ;  /* 0x00000006211e7c25 */ /* 0x000fe2000f8e001e */
[----:B------:R-:W-:-:S03]  /*3630*/  ISETP.LT.OR P5, PT, R29, 0x1, !P1 ;  /* 0x000000011d00780c */ /* 0x000fc60004fa1670 */
[----:B------:R-:W-:Y:S01]  /*3640*/  FMUL R7, R26, R9 ;  /* 0x000000091a077220 */ /* 0x000fe20000400000 */
[----:B------:R-:W-:-:S03]  /*3650*/  IMAD R26, R27, UR6, RZ ;  /* 0x000000061b1a7c24 */ /* 0x000fc6000f8e02ff */
[----:B------:R-:W-:Y:S01]  /*3660*/  FFMA R7, R138, R8, R7 ;  /* 0x000000088a077223 */ /* 0x000fe20000000007 */
[----:B------:R-:W-:Y:S01]  /*3670*/  IMAD R33, R33, UR7, R26 ;  /* 0x0000000721217c24 */ /* 0x000fe2000f8e021a */
[----:B------:R-:W-:-:S03]  /*3680*/  IADD3 R26, P4, R30, UR10, RZ ;  /* 0x0000000a1e1a7c10 */ /* 0x000fc6000ff9e0ff */
[----:B------:R-:W-:Y:S02]  /*3690*/  F2FP.SATFINITE.E5M2.F32.PACK_AB_MERGE_C R35, RZ, R7, RZ ;  /* 0x00000007ff23723e */ /* 0x000fe400048060ff */
[----:B------:R-:W-:Y:S02]  /*36a0*/  IADD3.X R27, R31, UR11, R33, P4, !PT ;  /* 0x0000000b1f1b7c10 */ /* 0x000fe4000a7fe421 */
[----:B------:R-:W-:Y:S01]  /*36b0*/  PRMT R7, RZ, 0x7610, R7 ;  /* 0x00007610ff077816 */ /* 0x000fe20000000007 */
[----:B------:R1:W-:Y:S01]  /*36c0*/  @!P3 STG.E.U8 desc[UR16][R12.64+0x1], R35 ;  /* 0x000001230c00b986 */ /* 0x0003e2000c101110 */
[----:B------:R-:W-:Y:S05]  /*36d0*/  @P5 BRA `(.L_x_45) ;  /* 0x0000000000045947 */ /* 0x000fea0003800000 */
[----:B------:R3:W5:Y:S02]  /*36e0*/  LDG.E.U8 R7, desc[UR16][R26.64] ;  /* 0x000000101a077981 */ /* 0x000764000c1e1100 */
.L_x_45:
[----:B------:R-:W-:Y:S05]  /*36f0*/  BSYNC B1 ;  /* 0x0000000000017941 */ /* 0x000fea0003800000 */
.L_x_44:
[----:B-----5:R-:W-:Y:S01]  /*3700*/  LOP3.LUT R7, R7, 0xff, RZ, 0xc0, !PT ;  /* 0x000000ff07077812 */ /* 0x020fe200078ec0ff */
[----:B------:R-:W-:Y:S01]  /*3710*/  BSSY B1, `(.L_x_46) ;  /* 0x000000b000017945 */ /* 0x000fe20003800000 */
[----:B------:R-:W-:Y:S02]  /*3720*/  ISETP.LT.OR P3, PT, R29, 0x2, !P1 ;  /* 0x000000021d00780c */ /* 0x000fe40004f61670 */
[----:B------:R-:W-:-:S05]  /*3730*/  F2FP.F16.E5M2.UNPACK_B R7, R7 ;  /* 0x00000007ff07723e */ /* 0x000fca00020004ff */
[----:B------:R-:W-:Y:S01]  /*3740*/  HADD2.F32 R30, -RZ, R7.H0_H0 ;  /* 0x20000007ff1e7230 */ /* 0x000fe20000004100 */
[----:B------:R-:W-:-:S04]  /*3750*/  PRMT R7, RZ, 0x7610, R7 ;  /* 0x00007610ff077816 */ /* 0x000fc80000000007 */
[----:B------:R-:W-:-:S04]  /*3760*/  FMUL R30, R30, R9 ;  /* 0x000000091e1e7220 */ /* 0x000fc80000400000 */
[----:B------:R-:W-:-:S05]  /*3770*/  FFMA R30, R141, R8, R30 ;  /* 0x000000088d1e7223 */ /* 0x000fca000000001e */
[----:B------:R-:W-:-:S05]  /*3780*/  F2FP.SATFINITE.E5M2.F32.PACK_AB_MERGE_C R31, RZ, R30, RZ ;  /* 0x0000001eff1f723e */ /* 0x000fca00048060ff */
[----:B------:R4:W-:Y:S01]  /*3790*/  @!P5 STG.E.U8 desc[UR16][R10.64], R31 ;  /* 0x0000001f0a00d986 */ /* 0x0009e2000c101110 */
[----:B------:R-:W-:Y:S05]  /*37a0*/  @P3 BRA `(.L_x_47) ;  /* 0x0000000000043947 */ /* 0x000fea0003800000 */
[----:B------:R0:W5:Y:S02]  /*37b0*/  LDG.E.U8 R7, desc[UR16][R26.64+0x1] ;  /* 0x000001101a077981 */ /* 0x000164000c1e1100 */
.L_x_47:
[----:B------:R-:W-:Y:S05]  /*37c0*/  BSYNC B1 ;  /* 0x0000000000017941 */ /* 0x000fea0003800000 */
.L_x_46:
[----:B-----5:R-:W-:Y:S01]  /*37d0*/  LOP3.LUT R7, R7, 0xff, RZ, 0xc0, !PT ;  /* 0x000000ff07077812 */ /* 0x020fe200078ec0ff */
[----:B------:R-:W-:Y:S01]  /*37e0*/  BSSY B1, `(.L_x_48) ;  /* 0x000000b000017945 */ /* 0x000fe20003800000 */
[----:B------:R-:W-:Y:S02]  /*37f0*/  ISETP.LT.OR P4, PT, R29, 0x9, !P0 ;  /* 0x000000091d00780c */ /* 0x000fe40004781670 */
[----:B------:R-:W-:-:S05]  /*3800*/  F2FP.F16.E5M2.UNPACK_B R7, R7 ;  /* 0x00000007ff07723e */ /* 0x000fca00020004ff */
[----:B------:R-:W-:-:S05]  /*3810*/  HADD2.F32 R30, -RZ, R7.H0_H0 ;  /* 0x20000007ff1e7230 */ /* 0x000fca0000004100 */
[----:B------:R-:W-:-:S04]  /*3820*/  FMUL R7, R30, R9 ;  /* 0x000000091e077220 */ /* 0x000fc80000400000 */
[----:B------:R-:W-:-:S05]  /*3830*/  FFMA R7, R136, R8, R7 ;  /* 0x0000000888077223 */ /* 0x000fca0000000007 */
[----:B----4-:R-:W-:Y:S02]  /*3840*/  F2FP.SATFINITE.E5M2.F32.PACK_AB_MERGE_C R31, RZ, R7, RZ ;  /* 0x00000007ff1f723e */ /* 0x010fe400048060ff */
[----:B------:R-:W-:-:S03]  /*3850*/  PRMT R7, RZ, 0x7610, R7 ;  /* 0x00007610ff077816 */ /* 0x000fc60000000007 */
[----:B------:R4:W-:Y:S01]  /*3860*/  @!P3 STG.E.U8 desc[UR16][R10.64+0x1], R31 ;  /* 0x0000011f0a00b986 */ /* 0x0009e2000c101110 */
[----:B------:R-:W-:Y:S05]  /*3870*/  @P4 BRA `(.L_x_49) ;  /* 0x0000000000044947 */ /* 0x000fea0003800000 */
[----:B------:R0:W5:Y:S02]  /*3880*/  LDG.E.U8 R7, desc[UR16][R24.64+0x8] ;  /* 0x0000081018077981 */ /* 0x000164000c1e1100 */
.L_x_49:
[----:B------:R-:W-:Y:S05]  /*3890*/  BSYNC B1 ;  /* 0x0000000000017941 */ /* 0x000fea0003800000 */
.L_x_48:
        /* <DEDUP_REMOVED lines=8> */
[----:B----4-:R-:W-:-:S05]  /*3920*/  F2FP.SATFINITE.E5M2.F32.PACK_AB_MERGE_C R31, RZ, R30, RZ ;  /* 0x0000001eff1f723e */ /* 0x010fca00048060ff */
[----:B------:R4:W-:Y:S01]  /*3930*/  @!P4 STG.E.U8 desc[UR16][R12.64+0x8], R31 ;  /* 0x0000081f0c00c986 */ /* 0x0009e2000c101110 */
[----:B------:R-:W-:Y:S05]  /*3940*/  @P3 BRA `(.L_x_51) ;  /* 0x0000000000043947 */ /* 0x000fea0003800000 */
[----:B------:R0:W5:Y:S02]  /*3950*/  LDG.E.U8 R7, desc[UR16][R24.64+0x9] ;  /* 0x0000091018077981 */ /* 0x000164000c1e1100 */
.L_x_51:
[----:B------:R-:W-:Y:S05]  /*3960*/  BSYNC B1 ;  /* 0x0000000000017941 */ /* 0x000fea0003800000 */
.L_x_50:
        /* <DEDUP_REMOVED lines=12> */
.L_x_53:
[----:B------:R-:W-:Y:S05]  /*3a30*/  BSYNC B1 ;  /* 0x0000000000017941 */ /* 0x000fea0003800000 */
.L_x_52:
        /* <DEDUP_REMOVED lines=12> */
.L_x_55:
[----:B------:R-:W-:Y:S05]  /*3b00*/  BSYNC B1 ;  /* 0x0000000000017941 */ /* 0x000fea0003800000 */
.L_x_54:
        /* <DEDUP_REMOVED lines=12> */
.L_x_57:
[----:B------:R-:W-:Y:S05]  /*3bd0*/  BSYNC B1 ;  /* 0x0000000000017941 */ /* 0x000fea0003800000 */
.L_x_56:
        /* <DEDUP_REMOVED lines=12> */
.L_x_59:
[----:B------:R-:W-:Y:S05]  /*3ca0*/  BSYNC B1 ;  /* 0x0000000000017941 */ /* 0x000fea0003800000 */
.L_x_58:
        /* <DEDUP_REMOVED lines=12> */
.L_x_61:
[----:B------:R-:W-:Y:S05]  /*3d70*/  BSYNC B1 ;  /* 0x0000000000017941 */ /* 0x000fea0003800000 */
.L_x_60:
        /* <DEDUP_REMOVED lines=12> */
.L_x_63:
[----:B------:R-:W-:Y:S05]  /*3e40*/  BSYNC B1 ;  /* 0x0000000000017941 */ /* 0x000fea0003800000 */
.L_x_62:
        /* <DEDUP_REMOVED lines=12> */
.L_x_65:
[----:B------:R-:W-:Y:S05]  /*3f10*/  BSYNC B1 ;  /* 0x0000000000017941 */ /* 0x000fea0003800000 */
.L_x_64:
        /* <DEDUP_REMOVED lines=12> */
.L_x_67:
[----:B------:R-:W-:Y:S05]  /*3fe0*/  BSYNC B1 ;  /* 0x0000000000017941 */ /* 0x000fea0003800000 */
.L_x_66:
        /* <DEDUP_REMOVED lines=12> */
.L_x_69:
[----:B------:R-:W-:Y:S05]  /*40b0*/  BSYNC B1 ;  /* 0x0000000000017941 */ /* 0x000fea0003800000 */
.L_x_68:
        /* <DEDUP_REMOVED lines=12> */
.L_x_71:
[----:B------:R-:W-:Y:S05]  /*4180*/  BSYNC B1 ;  /* 0x0000000000017941 */ /* 0x000fea0003800000 */
.L_x_70:
        /* <DEDUP_REMOVED lines=12> */
.L_x_73:
[----:B------:R-:W-:Y:S05]  /*4250*/  BSYNC B1 ;  /* 0x0000000000017941 */ /* 0x000fea0003800000 */
.L_x_72:
        /* <DEDUP_REMOVED lines=12> */
.L_x_75:
[----:B------:R-:W-:Y:S05]  /*4320*/  BSYNC B1 ;  /* 0x0000000000017941 */ /* 0x000fea0003800000 */
.L_x_74:
        /* <DEDUP_REMOVED lines=12> */
.L_x_77:
[----:B------:R-:W-:Y:S05]  /*43f0*/  BSYNC B1 ;  /* 0x0000000000017941 */ /* 0x000fea0003800000 */
.L_x_76:
        /* <DEDUP_REMOVED lines=12> */
.L_x_79:
[----:B------:R-:W-:Y:S05]  /*44c0*/  BSYNC B1 ;  /* 0x0000000000017941 */ /* 0x000fea0003800000 */
.L_x_78:
        /* <DEDUP_REMOVED lines=12> */
.L_x_81:
[----:B------:R-:W-:Y:S05]  /*4590*/  BSYNC B1 ;  /* 0x0000000000017941 */ /* 0x000fea0003800000 */
.L_x_80:
        /* <DEDUP_REMOVED lines=12> */
.L_x_83:
[----:B------:R-:W-:Y:S05]  /*4660*/  BSYNC B1 ;  /* 0x0000000000017941 */ /* 0x000fea0003800000 */
.L_x_82:
        /* <DEDUP_REMOVED lines=12> */
.L_x_85:
[----:B------:R-:W-:Y:S05]  /*4730*/  BSYNC B1 ;  /* 0x0000000000017941 */ /* 0x000fea0003800000 */
.L_x_84:
        /* <DEDUP_REMOVED lines=12> */
.L_x_87:
[----:B------:R-:W-:Y:S05]  /*4800*/  BSYNC B1 ;  /* 0x0000000000017941 */ /* 0x000fea0003800000 */
.L_x_86:
        /* <DEDUP_REMOVED lines=12> */
.L_x_89:
[----:B------:R-:W-:Y:S05]  /*48d0*/  BSYNC B1 ;  /* 0x0000000000017941 */ /* 0x000fea0003800000 */
.L_x_88:
        /* <DEDUP_REMOVED lines=12> */
.L_x_91:
[----:B------:R-:W-:Y:S05]  /*49a0*/  BSYNC B1 ;  /* 0x0000000000017941 */ /* 0x000fea0003800000 */
.L_x_90:
        /* <DEDUP_REMOVED lines=12> */
.L_x_93:
[----:B------:R-:W-:Y:S05]  /*4a70*/  BSYNC B1 ;  /* 0x0000000000017941 */ /* 0x000fea0003800000 */
.L_x_92:
        /* <DEDUP_REMOVED lines=12> */
.L_x_95:
[----:B------:R-:W-:Y:S05]  /*4b40*/  BSYNC B1 ;  /* 0x0000000000017941 */ /* 0x000fea0003800000 */
.L_x_94:
        /* <DEDUP_REMOVED lines=12> */
.L_x_97:
[----:B------:R-:W-:Y:S05]  /*4c10*/  BSYNC B1 ;  /* 0x0000000000017941 */ /* 0x000fea0003800000 */
.L_x_96:
        /* <DEDUP_REMOVED lines=12> */
.L_x_99:
[----:B------:R-:W-:Y:S05]  /*4ce0*/  BSYNC B1 ;  /* 0x0000000000017941 */ /* 0x000fea0003800000 */
.L_x_98:
        /* <DEDUP_REMOVED lines=12> */
.L_x_101:
[----:B------:R-:W-:Y:S05]  /*4db0*/  BSYNC B1 ;  /* 0x0000000000017941 */ /* 0x000fea0003800000 */
.L_x_100:
        /* <DEDUP_REMOVED lines=12> */
.L_x_103:
[----:B------:R-:W-:Y:S05]  /*4e80*/  BSYNC B1 ;  /* 0x0000000000017941 */ /* 0x000fea0003800000 */
.L_x_102:
        /* <DEDUP_REMOVED lines=12> */
.L_x_105:
[----:B------:R-:W-:Y:S05]  /*4f50*/  BSYNC B1 ;  /* 0x0000000000017941 */ /* 0x000fea0003800000 */
.L_x_104:
        /* <DEDUP_REMOVED lines=12> */
.L_x_107:
[----:B------:R-:W-:Y:S05]  /*5020*/  BSYNC B1 ;  /* 0x0000000000017941 */ /* 0x000fea0003800000 */
.L_x_106:
        /* <DEDUP_REMOVED lines=12> */
.L_x_109:
[----:B------:R-:W-:Y:S05]  /*50f0*/  BSYNC B1 ;  /* 0x0000000000017941 */ /* 0x000fea0003800000 */
.L_x_108:
        /* <DEDUP_REMOVED lines=12> */
.L_x_111:
[----:B------:R-:W-:Y:S05]  /*51c0*/  BSYNC B1 ;  /* 0x0000000000017941 */ /* 0x000fea0003800000 */
.L_x_110:
        /* <DEDUP_REMOVED lines=12> */
.L_x_113:
[----:B------:R-:W-:Y:S05]  /*5290*/  BSYNC B1 ;  /* 0x0000000000017941 */ /* 0x000fea0003800000 */
.L_x_112:
        /* <DEDUP_REMOVED lines=12> */
.L_x_115:
[----:B------:R-:W-:Y:S05]  /*5360*/  BSYNC B1 ;  /* 0x0000000000017941 */ /* 0x000fea0003800000 */
.L_x_114:
        /* <DEDUP_REMOVED lines=12> */
.L_x_117:
[----:B------:R-:W-:Y:S05]  /*5430*/  BSYNC B1 ;  /* 0x0000000000017941 */ /* 0x000fea0003800000 */
.L_x_116:
        /* <DEDUP_REMOVED lines=12> */
.L_x_119:
[----:B------:R-:W-:Y:S05]  /*5500*/  BSYNC B1 ;  /* 0x0000000000017941 */ /* 0x000fea0003800000 */
.L_x_118:
        /* <DEDUP_REMOVED lines=12> */
.L_x_121:
[----:B------:R-:W-:Y:S05]  /*55d0*/  BSYNC B1 ;  /* 0x0000000000017941 */ /* 0x000fea0003800000 */
.L_x_120:
        /* <DEDUP_REMOVED lines=12> */
.L_x_123:
[----:B------:R-:W-:Y:S05]  /*56a0*/  BSYNC B1 ;  /* 0x0000000000017941 */ /* 0x000fea0003800000 */
.L_x_122:
        /* <DEDUP_REMOVED lines=12> */
.L_x_125:
[----:B------:R-:W-:Y:S05]  /*5770*/  BSYNC B1 ;  /* 0x0000000000017941 */ /* 0x000fea0003800000 */
.L_x_124:
        /* <DEDUP_REMOVED lines=12> */
.L_x_127:
[----:B------:R-:W-:Y:S05]  /*5840*/  BSYNC B1 ;  /* 0x0000000000017941 */ /* 0x000fea0003800000 */
.L_x_126:
        /* <DEDUP_REMOVED lines=12> */
.L_x_129:
[----:B------:R-:W-:Y:S05]  /*5910*/  BSYNC B1 ;  /* 0x0000000000017941 */ /* 0x000fea0003800000 */
.L_x_128:
        /* <DEDUP_REMOVED lines=12> */
.L_x_131:
[----:B------:R-:W-:Y:S05]  /*59e0*/  BSYNC B1 ;  /* 0x0000000000017941 */ /* 0x000fea0003800000 */
.L_x_130:
        /* <DEDUP_REMOVED lines=12> */
.L_x_133:
[----:B------:R-:W-:Y:S05]  /*5ab0*/  BSYNC B1 ;  /* 0x0000000000017941 */ /* 0x000fea0003800000 */
.L_x_132:
        /* <DEDUP_REMOVED lines=12> */
.L_x_135:
[----:B------:R-:W-:Y:S05]  /*5b80*/  BSYNC B1 ;  /* 0x0000000000017941 */ /* 0x000fea0003800000 */
.L_x_134:
        /* <DEDUP_REMOVED lines=12> */
.L_x_137:
[----:B------:R-:W-:Y:S05]  /*5c50*/  BSYNC B1 ;  /* 0x0000000000017941 */ /* 0x000fea0003800000 */
.L_x_136:
        /* <DEDUP_REMOVED lines=12> */
.L_x_139:
[----:B------:R-:W-:Y:S05]  /*5d20*/  BSYNC B1 ;  /* 0x0000000000017941 */ /* 0x000fea0003800000 */
.L_x_138:
        /* <DEDUP_REMOVED lines=12> */
.L_x_141:
[----:B------:R-:W-:Y:S05]  /*5df0*/  BSYNC B1 ;  /* 0x0000000000017941 */ /* 0x000fea0003800000 */
.L_x_140:
        /* <DEDUP_REMOVED lines=12> */
.L_x_143:
[----:B------:R-:W-:Y:S05]  /*5ec0*/  BSYNC B1 ;  /* 0x0000000000017941 */ /* 0x000fea0003800000 */
.L_x_142:
        /* <DEDUP_REMOVED lines=12> */
.L_x_145:
[----:B------:R-:W-:Y:S05]  /*5f90*/  BSYNC B1 ;  /* 0x0000000000017941 */ /* 0x000fea0003800000 */
.L_x_144:
        /* <DEDUP_REMOVED lines=12> */
.L_x_147:
[----:B------:R-:W-:Y:S05]  /*6060*/  BSYNC B1 ;  /* 0x0000000000017941 */ /* 0x000fea0003800000 */
.L_x_146:
        /* <DEDUP_REMOVED lines=12> */
.L_x_149:
[----:B------:R-:W-:Y:S05]  /*6130*/  BSYNC B1 ;  /* 0x0000000000017941 */ /* 0x000fea0003800000 */
.L_x_148:
        /* <DEDUP_REMOVED lines=12> */
.L_x_151:
[----:B------:R-:W-:Y:S05]  /*6200*/  BSYNC B1 ;  /* 0x0000000000017941 */ /* 0x000fea0003800000 */
.L_x_150:
        /* <DEDUP_REMOVED lines=12> */
.L_x_153:
[----:B------:R-:W-:Y:S05]  /*62d0*/  BSYNC B1 ;  /* 0x0000000000017941 */ /* 0x000fea0003800000 */
.L_x_152:
        /* <DEDUP_REMOVED lines=12> */
.L_x_155:
[----:B------:R-:W-:Y:S05]  /*63a0*/  BSYNC B1 ;  /* 0x0000000000017941 */ /* 0x000fea0003800000 */
.L_x_154:
        /* <DEDUP_REMOVED lines=12> */
.L_x_157:
[----:B------:R-:W-:Y:S05]  /*6470*/  BSYNC B1 ;  /* 0x0000000000017941 */ /* 0x000fea0003800000 */
.L_x_156:
        /* <DEDUP_REMOVED lines=8> */
[----:B0-----:R-:W-:-:S05]  /*6500*/  F2FP.SATFINITE.E5M2.F32.PACK_AB_MERGE_C R19, RZ, R20, RZ ;  /* 0x00000014ff13723e */ /* 0x001fca00048060ff */
[----:B------:R0:W-:Y:S01]  /*6510*/  @!P4 STG.E.U8 desc[UR16][R10.64+0x70], R19 ;  /* 0x000070130a00c986 */ /* 0x0001e2000c101110 */
[----:B------:R-:W-:Y:S05]  /*6520*/  @P3 BRA `(.L_x_159) ;  /* 0x0000000000043947 */ /* 0x000fea0003800000 */
[----:B------:R0:W5:Y:S02]  /*6530*/  LDG.E.U8 R7, desc[UR16][R26.64+0x71] ;  /* 0x000071101a077981 */ /* 0x000164000c1e1100 */
.L_x_159:
[----:B------:R-:W-:Y:S05]  /*6540*/  BSYNC B1 ;  /* 0x0000000000017941 */ /* 0x000fea0003800000 */
.L_x_158:
[----:B-----5:R-:W-:Y:S01]  /*6550*/  LOP3.LUT R7, R7, 0xff, RZ, 0xc0, !PT ;  /* 0x000000ff07077812 */ /* 0x020fe200078ec0ff */
[----:B------:R-:W-:Y:S01]  /*6560*/  BSSY B1, `(.L_x_160) ;  /* 0x000000b000017945 */ /* 0x000fe20003800000 */
[----:B------:R-:W-:Y:S02]  /*6570*/  ISETP.LT.OR P4, PT, R29, 0x79, !P0 ;  /* 0x000000791d00780c */ /* 0x000fe40004781670 */
[----:B------:R-:W-:-:S05]  /*6580*/  F2FP.F16.E5M2.UNPACK_B R7, R7 ;  /* 0x00000007ff07723e */ /* 0x000fca00020004ff */
[----:B------:R-:W-:-:S05]  /*6590*/  HADD2.F32 R20, -RZ, R7.H0_H0 ;  /* 0x20000007ff147230 */ /* 0x000fca0000004100 */
[----:B------:R-:W-:-:S04]  /*65a0*/  FMUL R7, R20, R9 ;  /* 0x0000000914077220 */ /* 0x000fc80000400000 */
[----:B------:R-:W-:-:S05]  /*65b0*/  FFMA R7, R18, R8, R7 ;  /* 0x0000000812077223 */ /* 0x000fca0000000007 */
[----:B0-----:R-:W-:Y:S02]  /*65c0*/  F2FP.SATFINITE.E5M2.F32.PACK_AB_MERGE_C R19, RZ, R7, RZ ;  /* 0x00000007ff13723e */ /* 0x001fe400048060ff */
[----:B------:R-:W-:-:S03]  /*65d0*/  PRMT R7, RZ, 0x7610, R7 ;  /* 0x00007610ff077816 */ /* 0x000fc60000000007 */
[----:B------:R0:W-:Y:S01]  /*65e0*/  @!P3 STG.E.U8 desc[UR16][R10.64+0x71], R19 ;  /* 0x000071130a00b986 */ /* 0x0001e2000c101110 */
[----:B------:R-:W-:Y:S05]  /*65f0*/  @P4 BRA `(.L_x_161) ;  /* 0x0000000000044947 */ /* 0x000fea0003800000 */
[----:B------:R0:W5:Y:S02]  /*6600*/  LDG.E.U8 R7, desc[UR16][R24.64+0x78] ;  /* 0x0000781018077981 */ /* 0x000164000c1e1100 */
.L_x_161:
[----:B------:R-:W-:Y:S05]  /*6610*/  BSYNC B1 ;  /* 0x0000000000017941 */ /* 0x000fea0003800000 */
.L_x_160:
        /* <DEDUP_REMOVED lines=12> */
.L_x_163:
[----:B------:R-:W-:Y:S05]  /*66e0*/  BSYNC B1 ;  /* 0x0000000000017941 */ /* 0x000fea0003800000 */
.L_x_162:
        /* <DEDUP_REMOVED lines=12> */
.L_x_165:
[----:B------:R-:W-:Y:S05]  /*67b0*/  BSYNC B1 ;  /* 0x0000000000017941 */ /* 0x000fea0003800000 */
.L_x_164:
[----:B-----5:R-:W-:Y:S01]  /*67c0*/  LOP3.LUT R7, R7, 0xff, RZ, 0xc0, !PT ;  /* 0x000000ff07077812 */ /* 0x020fe200078ec0ff */
[----:B------:R-:W-:Y:S01]  /*67d0*/  BSSY B1, `(.L_x_166) ;  /* 0x000000b000017945 */ /* 0x000fe20003800000 */
[----:B------:R-:W-:Y:S02]  /*67e0*/  ISETP.LT.OR P1, PT, R29, 0x7a, !P1 ;  /* 0x0000007a1d00780c */ /* 0x000fe40004f21670 */
[----:B------:R-:W-:-:S05]  /*67f0*/  F2FP.F16.E5M2.UNPACK_B R7, R7 ;  /* 0x00000007ff07723e */ /* 0x000fca00020004ff */
[----:B01----:R-:W-:Y:S01]  /*6800*/  HADD2.F32 R12, -RZ, R7.H0_H0 ;  /* 0x20000007ff0c7230 */ /* 0x003fe20000004100 */
[----:B------:R-:W-:-:S04]  /*6810*/  PRMT R7, RZ, 0x7610, R7 ;  /* 0x00007610ff077816 */ /* 0x000fc80000000007 */
[----:B------:R-:W-:-:S04]  /*6820*/  FMUL R12, R12, R9 ;  /* 0x000000090c0c7220 */ /* 0x000fc80000400000 */
[----:B------:R-:W-:-:S05]  /*6830*/  FFMA R12, R17, R8, R12 ;  /* 0x00000008110c7223 */ /* 0x000fca000000000c */
[----:B------:R-:W-:-:S05]  /*6840*/  F2FP.SATFINITE.E5M2.F32.PACK_AB_MERGE_C R13, RZ, R12, RZ ;  /* 0x0000000cff0d723e */ /* 0x000fca00048060ff */
[----:B------:R0:W-:Y:S01]  /*6850*/  @!P3 STG.E.U8 desc[UR16][R10.64+0x78], R13 ;  /* 0x0000780d0a00b986 */ /* 0x0001e2000c101110 */
[----:B------:R-:W-:Y:S05]  /*6860*/  @P1 BRA `(.L_x_167) ;  /* 0x0000000000041947 */ /* 0x000fea0003800000 */
[----:B------:R1:W5:Y:S02]  /*6870*/  LDG.E.U8 R7, desc[UR16][R26.64+0x79] ;  /* 0x000079101a077981 */ /* 0x000364000c1e1100 */
.L_x_167:
[----:B------:R-:W-:Y:S05]  /*6880*/  BSYNC B1 ;  /* 0x0000000000017941 */ /* 0x000fea0003800000 */
.L_x_166:
[----:B------:R-:W-:Y:S05]  /*6890*/  @P1 BRA `(.L_x_168) ;  /* 0x0000001000281947 */ /* 0x000fea0003800000 */
[----:B-----5:R-:W-:-:S04]  /*68a0*/  LOP3.LUT R7, R7, 0xff, RZ, 0xc0, !PT ;  /* 0x000000ff07077812 */ /* 0x020fc800078ec0ff */
[----:B------:R-:W-:-:S05]  /*68b0*/  F2FP.F16.E5M2.UNPACK_B R7, R7 ;  /* 0x00000007ff07723e */ /* 0x000fca00020004ff */
[----:B------:R-:W-:-:S05]  /*68c0*/  HADD2.F32 R12, -RZ, R7.H0_H0 ;  /* 0x20000007ff0c7230 */ /* 0x000fca0000004100 */
[----:B------:R-:W-:-:S04]  /*68d0*/  FMUL R7, R12, R9 ;  /* 0x000000090c077220 */ /* 0x000fc80000400000 */
[----:B------:R-:W-:-:S05]  /*68e0*/  FFMA R7, R16, R8, R7 ;  /* 0x0000000810077223 */ /* 0x000fca0000000007 */
[----:B------:R-:W-:-:S05]  /*68f0*/  F2FP.SATFINITE.E5M2.F32.PACK_AB_MERGE_C R7, RZ, R7, RZ ;  /* 0x00000007ff07723e */ /* 0x000fca00048060ff */
[----:B------:R0:W-:Y:S01]  /*6900*/  STG.E.U8 desc[UR16][R10.64+0x79], R7 ;  /* 0x000079070a007986 */ /* 0x0001e2000c101110 */
[----:B------:R-:W-:Y:S05]  /*6910*/  BRA `(.L_x_168) ;  /* 0x0000001000087947 */ /* 0x000fea0003800000 */
.L_x_39:
[----:B------:R-:W-:Y:S01]  /*6920*/  ISETP.GE.AND P1, PT, R36, 0x1, PT ;  /* 0x000000012400780c */ /* 0x000fe20003f26270 */
[-C--:B--2---:R-:W-:Y:S01]  /*6930*/  FMUL R143, R143, R8.reuse ;  /* 0x000000088f8f7220 */ /* 0x084fe20000400000 */
[-C--:B------:R-:W-:Y:S01]  /*6940*/  FMUL R138, R138, R8.reuse ;  /* 0x000000088a8a7220 */ /* 0x080fe20000400000 */
[----:B------:R-:W-:Y:S01]  /*6950*/  ISETP.GE.AND P0, PT, R36, 0x9, PT ;  /* 0x000000092400780c */ /* 0x000fe20003f06270 */
[-C--:B------:R-:W-:Y:S01]  /*6960*/  FMUL R141, R141, R8.reuse ;  /* 0x000000088d8d7220 */ /* 0x080fe20000400000 */
[C---:B------:R-:W-:Y:S01]  /*6970*/  ISETP.LT.OR P4, PT, R29.reuse, 0x1, !P1 ;  /* 0x000000011d00780c */ /* 0x040fe20004f81670 */
[-C--:B------:R-:W-:Y:S01]  /*6980*/  FMUL R136, R136, R8.reuse ;  /* 0x0000000888887220 */ /* 0x080fe20000400000 */
[----:B------:R-:W-:Y:S01]  /*6990*/  ISETP.LT.OR P5, PT, R29, 0x2, !P1 ;  /* 0x000000021d00780c */ /* 0x000fe20004fa1670 */
[-C--:B------:R-:W-:Y:S01]  /*69a0*/  FMUL R139, R139, R8.reuse ;  /* 0x000000088b8b7220 */ /* 0x080fe20000400000 */
[----:B------:R-:W-:Y:S01]  /*69b0*/  F2FP.SATFINITE.E5M2.F32.PACK_AB_MERGE_C R143, RZ, R143, RZ ;  /* 0x0000008fff8f723e */ /* 0x000fe200048060ff */
[----:B------:R-:W-:Y:S01]  /*69c0*/  FMUL R134, R134, R8 ;  /* 0x0000000886867220 */ /* 0x000fe20000400000 */
[----:B------:R-:W-:Y:S01]  /*69d0*/  F2FP.SATFINITE.E5M2.F32.PACK_AB_MERGE_C R7, RZ, R138, RZ ;  /* 0x0000008aff07723e */ /* 0x000fe200048060ff */
[-C--:B------:R-:W-:Y:S01]  /*69e0*/  FMUL R137, R137, R8.reuse ;  /* 0x0000000889897220 */ /* 0x080fe20000400000 */
[C---:B------:R-:W-:Y:S01]  /*69f0*/  ISETP.LT.OR P3, PT, R29.reuse, 0x1, !P0 ;  /* 0x000000011d00780c */ /* 0x040fe20004761670 */
[-C--:B------:R-:W-:Y:S01]  /*6a00*/  FMUL R132, R132, R8.reuse ;  /* 0x0000000884847220 */ /* 0x080fe20000400000 */
[----:B------:R-:W-:Y:S01]  /*6a10*/  ISETP.LT.OR P6, PT, R29, 0xa, !P1 ;  /* 0x0000000a1d00780c */ /* 0x000fe20004fc1670 */
[-C--:B------:R-:W-:Y:S01]  /*6a20*/  FMUL R135, R135, R8.reuse ;  /* 0x0000000887877220 */ /* 0x080fe20000400000 */
[----:B------:R-:W-:Y:S01]  /*6a30*/  F2FP.SATFINITE.E5M2.F32.PACK_AB_MERGE_C R141, RZ, R141, RZ ;  /* 0x0000008dff8d723e */ /* 0x000fe200048060ff */
[----:B------:R-:W-:Y:S01]  /*6a40*/  @!P4 STG.E.U8 desc[UR16][R12.64], R143 ;  /* 0x0000008f0c00c986 */ /* 0x000fe2000c101110 */
[C---:B------:R-:W-:Y:S01]  /*6a50*/  ISETP.LT.OR P4, PT, R29.reuse, 0x2, !P0 ;  /* 0x000000021d00780c */ /* 0x040fe20004781670 */
[----:B------:R-:W-:Y:S01]  /*6a60*/  FMUL R130, R130, R8 ;  /* 0x0000000882827220 */ /* 0x000fe20000400000 */
[----:B------:R-:W-:Y:S01]  /*6a70*/  F2FP.SATFINITE.E5M2.F32.PACK_AB_MERGE_C R25, RZ, R136, RZ ;  /* 0x00000088ff19723e */ /* 0x000fe200048060ff */
[----:B------:R0:W-:Y:S01]  /*6a80*/  @!P5 STG.E.U8 desc[UR16][R12.64+0x1], R7 ;  /* 0x000001070c00d986 */ /* 0x0001e2000c101110 */
[----:B------:R-:W-:Y:S01]  /*6a90*/  ISETP.LT.OR P5, PT, R29, 0x9, !P1 ;  /* 0x000000091d00780c */ /* 0x000fe20004fa1670 */
[-C--:B------:R-:W-:Y:S01]  /*6aa0*/  FMUL R133, R133, R8.reuse ;  /* 0x0000000885857220 */ /* 0x080fe20000400000 */
[----:B------:R-:W-:Y:S01]  /*6ab0*/  F2FP.SATFINITE.E5M2.F32.PACK_AB_MERGE_C R139, RZ, R139, RZ ;  /* 0x0000008bff8b723e */ /* 0x000fe200048060ff */
[----:B------:R-:W-:Y:S01]  /*6ac0*/  @!P3 STG.E.U8 desc[UR16][R10.64], R141 ;  /* 0x0000008d0a00b986 */ /* 0x000fe2000c101110 */
[----:B------:R-:W-:Y:S01]  /*6ad0*/  ISETP.LT.OR P3, PT, R29, 0x9, !P0 ;  /* 0x000000091d00780c */ /* 0x000fe20004761670 */
[-C--:B------:R-:W-:Y:S01]  /*6ae0*/  FMUL R128, R128, R8.reuse ;  /* 0x0000000880807220 */ /* 0x080fe20000400000 */
[----:B------:R-:W-:Y:S01]  /*6af0*/  F2FP.SATFINITE.E5M2.F32.PACK_AB_MERGE_C R137, RZ, R137, RZ ;  /* 0x00000089ff89723e */ /* 0x000fe200048060ff */
[-C--:B------:R-:W-:Y:S01]  /*6b00*/  FMUL R131, R131, R8.reuse ;  /* 0x0000000883837220 */ /* 0x080fe20000400000 */
[----:B------:R-:W-:Y:S01]  /*6b10*/  F2FP.SATFINITE.E5M2.F32.PACK_AB_MERGE_C R135, RZ, R135, RZ ;  /* 0x00000087ff87723e */ /* 0x000fe200048060ff */
[----:B------:R1:W-:Y:S01]  /*6b20*/  @!P4 STG.E.U8 desc[UR16][R10.64+0x1], R25 ;  /* 0x000001190a00c986 */ /* 0x0003e2000c101110 */
[C---:B------:R-:W-:Y:S01]  /*6b30*/  ISETP.LT.OR P4, PT, R29.reuse, 0xa, !P0 ;  /* 0x0000000a1d00780c */ /* 0x040fe20004781670 */
[----:B------:R-:W-:Y:S01]  /*6b40*/  FMUL R126, R126, R8 ;  /* 0x000000087e7e7220 */ /* 0x000fe20000400000 */
[----:B0-----:R-:W-:Y:S01]  /*6b50*/  F2FP.SATFINITE.E5M2.F32.PACK_AB_MERGE_C R7, RZ, R134, RZ ;  /* 0x00000086ff07723e */ /* 0x001fe200048060ff */
[----:B------:R-:W-:Y:S01]  /*6b60*/  @!P5 STG.E.U8 desc[UR16][R12.64+0x8], R139 ;  /* 0x0000088b0c00d986 */ /* 0x000fe2000c101110 */
[----:B------:R-:W-:Y:S01]  /*6b70*/  ISETP.LT.OR P5, PT, R29, 0x11, !P1 ;  /* 0x000000111d00780c */ /* 0x000fe20004fa1670 */
[-C--:B------:R-:W-:Y:S01]  /*6b80*/  FMUL R129, R129, R8.reuse ;  /* 0x0000000881817220 */ /* 0x080fe20000400000 */
[----:B------:R-:W-:Y:S01]  /*6b90*/  F2FP.SATFINITE.E5M2.F32.PACK_AB_MERGE_C R133, RZ, R133, RZ ;  /* 0x00000085ff85723e */ /* 0x000fe200048060ff */
[----:B------:R0:W-:Y:S01]  /*6ba0*/  @!P6 STG.E.U8 desc[UR16][R12.64+0x9], R7 ;  /* 0x000009070c00e986 */ /* 0x0001e2000c101110 */
[----:B------:R-:W-:Y:S01]  /*6bb0*/  ISETP.LT.OR P6, PT, R29, 0x12, !P1 ;  /* 0x000000121d00780c */ /* 0x000fe20004fc1670 */
[----:B------:R-:W-:Y:S01]  /*6bc0*/  FMUL R124, R124, R8 ;  /* 0x000000087c7c7220 */ /* 0x000fe20000400000 */
[----:B------:R-:W-:Y:S01]  /*6bd0*/  F2FP.SATFINITE.E5M2.F32.PACK_AB_MERGE_C R131, RZ, R131, RZ ;  /* 0x00000083ff83723e */ /* 0x000fe200048060ff */
[----:B------:R-:W-:Y:S01]  /*6be0*/  @!P3 STG.E.U8 desc[UR16][R10.64+0x8], R137 ;  /* 0x000008890a00b986 */ /* 0x000fe2000c101110 */
[----:B-1----:R-:W-:Y:S01]  /*6bf0*/  F2FP.SATFINITE.E5M2.F32.PACK_AB_MERGE_C R25, RZ, R132, RZ ;  /* 0x00000084ff19723e */ /* 0x002fe200048060ff */
[-C--:B------:R-:W-:Y:S01]  /*6c00*/  FMUL R127, R127, R8.reuse ;  /* 0x000000087f7f7220 */ /* 0x080fe20000400000 */
[C---:B------:R-:W-:Y:S01]  /*6c10*/  ISETP.LT.OR P3, PT, R29.reuse, 0x11, !P0 ;  /* 0x000000111d00780c */ /* 0x040fe20004761670 */
[-C--:B------:R-:W-:Y:S01]  /*6c20*/  FMUL R122, R122, R8.reuse ;  /* 0x000000087a7a7220 */ /* 0x080fe20000400000 */
[----:B------:R-:W-:Y:S01]  /*6c30*/  F2FP.SATFINITE.E5M2.F32.PACK_AB_MERGE_C R129, RZ, R129, RZ ;  /* 0x00000081ff81723e */ /* 0x000fe200048060ff */
[----:B------:R1:W-:Y:S01]  /*6c40*/  @!P4 STG.E.U8 desc[UR16][R10.64+0x9], R25 ;  /* 0x000009190a00c986 */ /* 0x0003e2000c101110 */
[----:B------:R-:W-:Y:S01]  /*6c50*/  ISETP.LT.OR P4, PT, R29, 0x12, !P0 ;  /* 0x000000121d00780c */ /* 0x000fe20004781670 */
[----:B------:R-:W-:Y:S01]  /*6c60*/  FMUL R125, R125, R8 ;  /* 0x000000087d7d7220 */ /* 0x000fe20000400000 */
[----:B0-----:R-:W-:Y:S01]  /*6c70*/  F2FP.SATFINITE.E5M2.F32.PACK_AB_MERGE_C R7, RZ, R130, RZ ;  /* 0x00000082ff07723e */ /* 0x001fe200048060ff */
[----:B------:R-:W-:Y:S01]  /*6c80*/  @!P5 STG.E.U8 desc[UR16][R12.64+0x10], R135 ;  /* 0x000010870c00d986 */ /* 0x000fe2000c101110 */
[C---:B------:R-:W-:Y:S01]  /*6c90*/  ISETP.LT.OR P5, PT, R29.reuse, 0x19, !P1 ;  /* 0x000000191d00780c */ /* 0x040fe20004fa1670 */
[-C--:B------:R-:W-:Y:S01]  /*6ca0*/  FMUL R120, R120, R8.reuse ;  /* 0x0000000878787220 */ /* 0x080fe20000400000 */
[----:B------:R-:W-:Y:S01]  /*6cb0*/  F2FP.SATFINITE.E5M2.F32.PACK_AB_MERGE_C R127, RZ, R127, RZ ;  /* 0x0000007fff7f723e */ /* 0x000fe200048060ff */
[----:B------:R0:W-:Y:S01]  /*6cc0*/  @!P6 STG.E.U8 desc[UR16][R12.64+0x11], R7 ;  /* 0x000011070c00e986 */ /* 0x0001e2000c101110 */
[----:B------:R-:W-:Y:S01]  /*6cd0*/  ISETP.LT.OR P6, PT, R29, 0x1a, !P1 ;  /* 0x0000001a1d00780c */ /* 0x000fe20004fc1670 */
[-C--:B------:R-:W-:Y:S01]  /*6ce0*/  FMUL R123, R123, R8.reuse ;  /* 0x000000087b7b7220 */ /* 0x080fe20000400000 */
[----:B------:R-:W-:Y:S01]  /*6cf0*/  FMUL R118, R118, R8 ;  /* 0x0000000876767220 */ /* 0x000fe20000400000 */
[----:B-1----:R-:W-:Y:S01]  /*6d00*/  F2FP.SATFINITE.E5M2.F32.PACK_AB_MERGE_C R25, RZ, R128, RZ ;  /* 0x00000080ff19723e */ /* 0x002fe200048060ff */
[----:B------:R-:W-:Y:S01]  /*6d10*/  @!P3 STG.E.U8 desc[UR16][R10.64+0x10], R133 ;  /* 0x000010850a00b986 */ /* 0x000fe2000c101110 */
[----:B------:R-:W-:Y:S01]  /*6d20*/  ISETP.LT.OR P3, PT, R29, 0x19, !P0 ;  /* 0x000000191d00780c */ /* 0x000fe20004761670 */
        /* <DEDUP_REMOVED lines=35> */
[----:B------:R-:W-:Y:S01]  /*6f60*/  ISETP.LT.OR P3, PT, R29, 0x29, !P0 ;  /* 0x000000291d00780c */ /* 0x000fe20004761670 */
[-C--:B------:R-:W-:Y:S01]  /*6f70*/  FMUL R111, R111, R8.reuse ;  /* 0x000000086f6f7220 */ /* 0x080fe20000400000 */
[-C--:B------:R-:W-:Y:S01]  /*6f80*/  FMUL R106, R106, R8.reuse ;  /* 0x000000086a6a7220 */ /* 0x080fe20000400000 */
        /* <DEDUP_REMOVED lines=104> */
[----:B------:R-:W-:-:S02]  /*7610*/  ISETP.LT.OR P3, PT, R29, 0x59, !P0 ;  /* 0x000000591d00780c */ /* 0x000fc40004761670 */
[----:B------:R-:W-:Y:S01]  /*7620*/  F2FP.SATFINITE.E5M2.F32.PACK_AB_MERGE_C R21, RZ, R21, RZ ;  /* 0x00000015ff15723e */ /* 0x000fe200048060ff */
[----:B------:R1:W-:Y:S01]  /*7630*/  @!P4 STG.E.U8 desc[UR16][R10.64+0x51], R25 ;  /* 0x000051190a00c986 */ /* 0x0003e2000c101110 */
[C---:B------:R-:W-:Y:S02]  /*7640*/  ISETP.LT.OR P4, PT, R29.reuse, 0x5a, !P0 ;  /* 0x0000005a1d00780c */ /* 0x040fe40004781670 */
[----:B0-----:R-:W-:Y:S01]  /*7650*/  F2FP.SATFINITE.E5M2.F32.PACK_AB_MERGE_C R7, RZ, R94, RZ ;  /* 0x0000005eff07723e */ /* 0x001fe200048060ff */
[----:B------:R-:W-:Y:S01]  /*7660*/  @!P5 STG.E.U8 desc[UR16][R12.64+0x58], R99 ;  /* 0x000058630c00d986 */ /* 0x000fe2000c101110 */
[C---:B------:R-:W-:Y:S02]  /*7670*/  ISETP.LT.OR P5, PT, R29.reuse, 0x61, !P1 ;  /* 0x000000611d00780c */ /* 0x040fe40004fa1670 */
[----:B------:R-:W-:Y:S01]  /*7680*/  F2FP.SATFINITE.E5M2.F32.PACK_AB_MERGE_C R15, RZ, R15, RZ ;  /* 0x0000000fff0f723e */ /* 0x000fe200048060ff */
[----:B------:R0:W-:Y:S01]  /*7690*/  @!P6 STG.E.U8 desc[UR16][R12.64+0x59], R7 ;  /* 0x000059070c00e986 */ /* 0x0001e2000c101110 */
[----:B------:R-:W-:-:S02]  /*76a0*/  ISETP.LT.OR P6, PT, R29, 0x62, !P1 ;  /* 0x000000621d00780c */ /* 0x000fc40004fc1670 */
[----:B------:R-:W-:Y:S01]  /*76b0*/  F2FP.SATFINITE.E5M2.F32.PACK_AB_MERGE_C R17, RZ, R17, RZ ;  /* 0x00000011ff11723e */ /* 0x000fe200048060ff */
[----:B------:R-:W-:Y:S01]  /*76c0*/  @!P3 STG.E.U8 desc[UR16][R10.64+0x58], R97 ;  /* 0x000058610a00b986 */ /* 0x000fe2000c101110 */
[----:B-1----:R-:W-:Y:S02]  /*76d0*/  F2FP.SATFINITE.E5M2.F32.PACK_AB_MERGE_C R25, RZ, R92, RZ ;  /* 0x0000005cff19723e */ /* 0x002fe400048060ff */
[----:B------:R-:W-:-:S03]  /*76e0*/  ISETP.LT.OR P3, PT, R29, 0x61, !P0 ;  /* 0x000000611d00780c */ /* 0x000fc60004761670 */
[----:B------:R1:W-:Y:S01]  /*76f0*/  @!P4 STG.E.U8 desc[UR16][R10.64+0x59], R25 ;  /* 0x000059190a00c986 */ /* 0x0003e2000c101110 */
[C---:B------:R-:W-:Y:S02]  /*7700*/  ISETP.LT.OR P4, PT, R29.reuse, 0x62, !P0 ;  /* 0x000000621d00780c */ /* 0x040fe40004781670 */
[----:B0-----:R-:W-:Y:S01]  /*7710*/  F2FP.SATFINITE.E5M2.F32.PACK_AB_MERGE_C R7, RZ, R90, RZ ;  /* 0x0000005aff07723e */ /* 0x001fe200048060ff */
[----:B------:R-:W-:Y:S01]  /*7720*/  @!P5 STG.E.U8 desc[UR16][R12.64+0x60], R93 ;  /* 0x0000605d0c00d986 */ /* 0x000fe2000c101110 */
[----:B------:R-:W-:-:S03]  /*7730*/  ISETP.LT.OR P5, PT, R29, 0x69, !P1 ;  /* 0x000000691d00780c */ /* 0x000fc60004fa1670 */
[----:B------:R0:W-:Y:S01]  /*7740*/  @!P6 STG.E.U8 desc[UR16][R12.64+0x61], R7 ;  /* 0x000061070c00e986 */ /* 0x0001e2000c101110 */
[C---:B------:R-:W-:Y:S02]  /*7750*/  ISETP.LT.OR P6, PT, R29.reuse, 0x6a, !P1 ;  /* 0x0000006a1d00780c */ /* 0x040fe40004fc1670 */
[----:B-1----:R-:W-:Y:S01]  /*7760*/  F2FP.SATFINITE.E5M2.F32.PACK_AB_MERGE_C R25, RZ, R88, RZ ;  /* 0x00000058ff19723e */ /* 0x002fe200048060ff */
[----:B------:R-:W-:Y:S01]  /*7770*/  @!P3 STG.E.U8 desc[UR16][R10.64+0x60], R95 ;  /* 0x0000605f0a00b986 */ /* 0x000fe2000c101110 */
        /* <DEDUP_REMOVED lines=11> */
[----:B------:R-:W-:Y:S01]  /*7830*/  @!P4 STG.E.U8 desc[UR16][R10.64+0x69], R25 ;  /* 0x000069190a00c986 */ /* 0x000fe2000c101110 */
[C---:B------:R-:W-:Y:S02]  /*7840*/  ISETP.LT.OR P4, PT, R29.reuse, 0x79, !P1 ;  /* 0x000000791d00780c */ /* 0x040fe40004f81670 */
[C---:B------:R-:W-:Y:S01]  /*7850*/  ISETP.LT.OR P1, PT, R29.reuse, 0x7a, !P1 ;  /* 0x0000007a1d00780c */ /* 0x040fe20004f21670 */
[----:B------:R1:W-:Y:S01]  /*7860*/  @!P5 STG.E.U8 desc[UR16][R12.64+0x70], R23 ;  /* 0x000070170c00d986 */ /* 0x0003e2000c101110 */
[C---:B------:R-:W-:Y:S02]  /*7870*/  ISETP.LT.OR P5, PT, R29.reuse, 0x72, !P0 ;  /* 0x000000721d00780c */ /* 0x040fe400047a1670 */
[----:B0-----:R-:W-:Y:S01]  /*7880*/  F2FP.SATFINITE.E5M2.F32.PACK_AB_MERGE_C R7, RZ, R18, RZ ;  /* 0x00000012ff07723e */ /* 0x001fe200048060ff */
[----:B------:R0:W-:Y:S01]  /*7890*/  @!P6 STG.E.U8 desc[UR16][R12.64+0x71], R19 ;  /* 0x000071130c00e986 */ /* 0x0001e2000c101110 */
[C---:B------:R-:W-:Y:S02]  /*78a0*/  ISETP.LT.OR P6, PT, R29.reuse, 0x79, !P0 ;  /* 0x000000791d00780c */ /* 0x040fe400047c1670 */
[----:B------:R-:W-:Y:S01]  /*78b0*/  ISETP.LT.OR P0, PT, R29, 0x7a, !P0 ;  /* 0x0000007a1d00780c */ /* 0x000fe20004701670 */
[----:B------:R2:W-:Y:S01]  /*78c0*/  @!P3 STG.E.U8 desc[UR16][R10.64+0x70], R21 ;  /* 0x000070150a00b986 */ /* 0x0005e2000c101110 */
[----:B-1----:R-:W-:-:S05]  /*78d0*/  F2FP.SATFINITE.E5M2.F32.PACK_AB_MERGE_C R23, RZ, R16, RZ ;  /* 0x00000010ff17723e */ /* 0x002fca00048060ff */
[----:B------:R2:W-:Y:S01]  /*78e0*/  @!P5 STG.E.U8 desc[UR16][R10.64+0x71], R7 ;  /* 0x000071070a00d986 */ /* 0x0005e2000c101110 */
[----:B0-----:R-:W-:-:S03]  /*78f0*/  F2FP.SATFINITE.E5M2.F32.PACK_AB_MERGE_C R19, RZ, R14, RZ ;  /* 0x0000000eff13723e */ /* 0x001fc600048060ff */
[----:B------:R2:W-:Y:S04]  /*7900*/  @!P4 STG.E.U8 desc[UR16][R12.64+0x78], R15 ;  /* 0x0000780f0c00c986 */ /* 0x0005e8000c101110 */
[----:B------:R2:W-:Y:S04]  /*7910*/  @!P1 STG.E.U8 desc[UR16][R12.64+0x79], R19 ;  /* 0x000079130c009986 */ /* 0x0005e8000c101110 */
[----:B------:R2:W-:Y:S04]  /*7920*/  @!P6 STG.E.U8 desc[UR16][R10.64+0x78], R17 ;  /* 0x000078110a00e986 */ /* 0x0005e8000c101110 */
[----:B------:R2:W-:Y:S02]  /*7930*/  @!P0 STG.E.U8 desc[UR16][R10.64+0x79], R23 ;  /* 0x000079170a008986 */ /* 0x0005e4000c101110 */
.L_x_168:
[----:B------:R-:W-:Y:S05]  /*7940*/  BSYNC B0 ;  /* 0x0000000000007941 */ /* 0x000fea0003800000 */
.L_x_38:
[----:B------:R-:W-:Y:S01]  /*7950*/  ULDC UR6, c[0x0][0xc] ;  /* 0x0000030000067ab9 */ /* 0x000fe20000000800 */
[----:B------:R-:W-:Y:S01]  /*7960*/  ULDC UR7, c[0x0][0x10] ;  /* 0x0000040000077ab9 */ /* 0x000fe20000000800 */
[----:B0-2--5:R-:W0:Y:S01]  /*7970*/  LDC R7, c[0x0][0x14] ;  /* 0x00000500ff077b82 */ /* 0x025e220000000800 */
[----:B------:R-:W-:Y:S01]  /*7980*/  UIMAD.WIDE.U32 UR6, UR6, UR7, URZ ;  /* 0x00000007060672a5 */ /* 0x000fe2000f8e003f */
[----:B----4-:R-:W-:Y:S01]  /*7990*/  PRMT R10, RZ, 0x7610, R10 ;  /* 0x00007610ff0a7816 */ /* 0x010fe2000000000a */
[----:B------:R-:W-:-:S04]  /*79a0*/  IMAD.MOV.U32 R11, RZ, RZ, -0x1 ;  /* 0xffffffffff0b7424 */ /* 0x000fc800078e00ff */
[----:B0-----:R-:W-:-:S04]  /*79b0*/  IMAD.WIDE.U32 R2, R7, UR6, R2 ;  /* 0x0000000607027c25 */ /* 0x001fc8000f8e0002 */
[----:B------:R-:W-:Y:S01]  /*79c0*/  IMAD R7, R7, UR7, RZ ;  /* 0x0000000707077c24 */ /* 0x000fe2000f8e02ff */
[----:B------:R-:W-:Y:S02]  /*79d0*/  ULDC.64 UR6, c[0x0][0x650] ;  /* 0x0001940000067ab9 */ /* 0x000fe40000000a00 */
[----:B------:R-:W-:Y:S01]  /*79e0*/  ISETP.GE.U32.AND P0, PT, R2, UR6, PT ;  /* 0x0000000602007c0c */ /* 0x000fe2000bf06070 */
[----:B------:R-:W-:Y:S02]  /*79f0*/  IMAD.IADD R3, R3, 0x1, R7 ;  /* 0x0000000103037824 */ /* 0x000fe400078e0207 */
[----:B------:R-:W-:-:S03]  /*7a00*/  IMAD.MOV.U32 R7, RZ, RZ, -0x1 ;  /* 0xffffffffff077424 */ /* 0x000fc600078e00ff */
[----:B------:R-:W-:-:S13]  /*7a10*/  ISETP.GE.U32.AND.EX P0, PT, R3, UR7, PT, P0 ;  /* 0x0000000703007c0c */ /* 0x000fda000bf06100 */
[----:B------:R-:W-:Y:S05]  /*7a20*/  @P0 BRA `(.L_x_169) ;  /* 0x0000000400600947 */ /* 0x000fea0003800000 */
[----:B------:R-:W0:Y:S01]  /*7a30*/  S2R R22, SR_CTAID.X ;  /* 0x0000000000167919 */ /* 0x000e220000002500 */
[----:B------:R-:W2:Y:S01]  /*7a40*/  LDC.64 R16, c[0x0][0x628] ;  /* 0x00018a00ff107b82 */ /* 0x000ea20000000a00 */
[----:B------:R-:W-:Y:S01]  /*7a50*/  ULDC UR6, c[0x0][0x150] ;  /* 0x0000540000067ab9 */ /* 0x000fe20000000800 */
[----:B------:R-:W-:Y:S01]  /*7a60*/  IMAD.MOV.U32 R14, RZ, RZ, R2 ;  /* 0x000000ffff0e7224 */ /* 0x000fe200078e0002 */
[----:B------:R-:W4:Y:S01]  /*7a70*/  S2R R24, SR_CTAID.Y ;  /* 0x0000000000187919 */ /* 0x000f220000002600 */
[----:B------:R-:W-:-:S04]  /*7a80*/  IMAD.MOV.U32 R15, RZ, RZ, R3 ;  /* 0x000000ffff0f7224 */ /* 0x000fc800078e0003 */
[----:B------:R-:W1:Y:S08]  /*7a90*/  LDC R25, c[0x0][0x144] ;  /* 0x00005100ff197b82 */ /* 0x000e700000000800 */
[----:B------:R-:W1:Y:S08]  /*7aa0*/  LDC R18, c[0x0][0x630] ;  /* 0x00018c00ff127b82 */ /* 0x000e700000000800 */
[----:B------:R-:W1:Y:S01]  /*7ab0*/  LDC.64 R20, c[0x0][0x620] ;  /* 0x00018800ff147b82 */ /* 0x000e620000000a00 */
[----:B--2---:R-:W-:-:S04]  /*7ac0*/  ISETP.NE.U32.AND P0, PT, R16, RZ, PT ;  /* 0x000000ff1000720c */ /* 0x004fc80003f05070 */
[----:B------:R-:W-:Y:S02]  /*7ad0*/  ISETP.NE.AND.EX P0, PT, R17, RZ, PT, P0 ;  /* 0x000000ff1100720c */ /* 0x000fe40003f05300 */
[----:B0-----:R-:W-:-:S05]  /*7ae0*/  I2FP.F32.U32 R7, R22 ;  /* 0x0000001600077245 */ /* 0x001fca0000201000 */
[----:B------:R-:W-:-:S04]  /*7af0*/  FMUL R7, R7, UR6 ;  /* 0x0000000607077c20 */ /* 0x000fc80008400000 */
[----:B------:R0:W2:Y:S02]  /*7b00*/  F2I.U32.TRUNC.NTZ R23, R7 ;  /* 0x0000000700177305 */ /* 0x0000a4000020f000 */
[----:B----4-:R-:W-:Y:S05]  /*7b10*/  @!P0 BRA `(.L_x_170) ;  /* 0x0000000000288947 */ /* 0x010fea0003800000 */
[----:B0-----:R-:W0:Y:S02]  /*7b20*/  LDC R7, c[0x0][0x634] ;  /* 0x00018d00ff077b82 */ /* 0x001e240000000800 */
        /* <DEDUP_REMOVED lines=9> */
.L_x_170:
[-CC-:B-1----:R-:W-:Y:S01]  /*7bc0*/  SHF.R.U64 R19, R14, R18.reuse, R15.reuse ;  /* 0x000000120e137219 */ /* 0x182fe2000000120f */
[----:B------:R-:W1:Y:S01]  /*7bd0*/  LDC.64 R30, c[0x0][0x640] ;  /* 0x00019000ff1e7b82 */ /* 0x000e620000000a00 */
[----:B0-----:R-:W-:Y:S01]  /*7be0*/  SHF.R.U32.HI R7, RZ, R18, R15 ;  /* 0x00000012ff077219 */ /* 0x001fe2000001160f */
[----:B--2---:R-:W-:Y:S01]  /*7bf0*/  IMAD.MOV R23, RZ, RZ, -R23 ;  /* 0x000000ffff177224 */ /* 0x004fe200078e0a17 */
[----:B------:R-:W-:Y:S01]  /*7c00*/  IADD3 R13, P0, RZ, -R19, RZ ;  /* 0x80000013ff0d7210 */ /* 0x000fe20007f1e0ff */
[----:B------:R-:W-:Y:S02]  /*7c10*/  ULDC UR6, c[0x0][0x154] ;  /* 0x0000550000067ab9 */ /* 0x000fe40000000800 */
[----:B------:R-:W-:Y:S02]  /*7c20*/  IMAD R25, R25, R23, R22 ;  /* 0x0000001719197224 */ /* 0x000fe400078e0216 */
[----:B------:R-:W0:Y:S01]  /*7c30*/  LDC R14, c[0x0][0x618] ;  /* 0x00018600ff0e7b82 */ /* 0x000e220000000800 */
[----:B------:R-:W-:-:S02]  /*7c40*/  IMAD.X R7, RZ, RZ, ~R7, P0 ;  /* 0x000000ffff077224 */ /* 0x000fc400000e0e07 */
[----:B------:R-:W-:-:S04]  /*7c50*/  IMAD.WIDE.U32 R10, R13, R20, R2 ;  /* 0x000000140d0a7225 */ /* 0x000fc800078e0002 */
[----:B------:R-:W-:Y:S01]  /*7c60*/  IMAD R12, R7, R20, RZ ;  /* 0x00000014070c7224 */ /* 0x000fe200078e02ff */
[----:B---3--:R-:W2:Y:S03]  /*7c70*/  LDC R26, c[0x0][0x608] ;  /* 0x00018200ff1a7b82 */ /* 0x008ea60000000800 */
[----:B------:R-:W-:Y:S02]  /*7c80*/  IMAD R7, R13, R21, R12 ;  /* 0x000000150d077224 */ /* 0x000fe400078e020c */
[----:B------:R-:W-:Y:S02]  /*7c90*/  IMAD.MOV.U32 R13, RZ, RZ, 0x1 ;  /* 0x00000001ff0d7424 */ /* 0x000fe400078e00ff */
[----:B------:R-:W-:Y:S01]  /*7ca0*/  IMAD.IADD R7, R11, 0x1, R7 ;  /* 0x000000010b077824 */ /* 0x000fe200078e0207 */
[----:B------:R-:W3:Y:S01]  /*7cb0*/  LDC R28, c[0x0][0x658] ;  /* 0x00019600ff1c7b82 */ /* 0x000ee20000000800 */
[----:B------:R-:W-:-:S02]  /*7cc0*/  I2FP.F32.U32 R11, R24 ;  /* 0x00000018000b7245 */ /* 0x000fc40000201000 */
[----:B-1----:R-:W-:-:S03]  /*7cd0*/  ISETP.NE.U32.AND P0, PT, R30, RZ, PT ;  /* 0x000000ff1e00720c */ /* 0x002fc60003f05070 */
[----:B------:R-:W-:Y:S01]  /*7ce0*/  FMUL R12, R11, UR6 ;  /* 0x000000060b0c7c20 */ /* 0x000fe20008400000 */
[----:B------:R-:W-:Y:S01]  /*7cf0*/  ISETP.NE.AND.EX P0, PT, R31, RZ, PT, P0 ;  /* 0x000000ff1f00720c */ /* 0x000fe20003f05300 */
[----:B------:R-:W1:Y:S01]  /*7d00*/  LDC R23, c[0x0][0x148] ;  /* 0x00005200ff177b82 */ /* 0x000e620000000800 */
[-CC-:B0-----:R-:W-:Y:S01]  /*7d10*/  SHF.R.U64 R18, R10, R14.reuse, R7.reuse ;  /* 0x0000000e0a127219 */ /* 0x181fe20000001207 */
[----:B------:R0:W4:Y:S01]  /*7d20*/  F2I.U32.TRUNC.NTZ R20, R12 ;  /* 0x0000000c00147305 */ /* 0x000122000020f000 */
[----:B------:R-:W-:Y:S01]  /*7d30*/  SHF.R.U32.HI R7, RZ, R14, R7 ;  /* 0x0000000eff077219 */ /* 0x000fe20000011607 */
[----:B------:R-:W-:-:S04]  /*7d40*/  IMAD.MOV.U32 R11, RZ, RZ, -0x1 ;  /* 0xffffffffff0b7424 */ /* 0x000fc800078e00ff */
[----:B------:R-:W0:Y:S01]  /*7d50*/  LDC R22, c[0x0][0x600] ;  /* 0x00018000ff167b82 */ /* 0x000e220000000800 */
[-CC-:B--2---:R-:W-:Y:S02]  /*7d60*/  SHF.R.U64 R16, R18, R26.reuse, R7.reuse ;  /* 0x0000001a12107219 */ /* 0x184fe40000001207 */
[----:B------:R-:W-:-:S05]  /*7d70*/  SHF.R.U32.HI R7, RZ, R26, R7 ;  /* 0x0000001aff077219 */ /* 0x000fca0000011607 */
[----:B------:R-:W2:Y:S01]  /*7d80*/  LDC R29, c[0x0][0x648] ;  /* 0x00019200ff1d7b82 */ /* 0x000ea20000000800 */
[-C--:B---3--:R-:W-:Y:S02]  /*7d90*/  SHF.L.U32 R10, R11, R28.reuse, RZ ;  /* 0x0000001c0b0a7219 */ /* 0x088fe400000006ff */
[--C-:B------:R-:W-:Y:S02]  /*7da0*/  SHF.R.U64 R21, R16, R28, R7.reuse ;  /* 0x0000001c10157219 */ /* 0x100fe40000001207 */
[----:B------:R-:W-:Y:S02]  /*7db0*/  LOP3.LUT R27, RZ, R10, RZ, 0x33, !PT ;  /* 0x0000000aff1b7212 */ /* 0x000fe400078e33ff */
[-C--:B------:R-:W-:Y:S01]  /*7dc0*/  SHF.R.U32.HI R11, RZ, R28.reuse, R7 ;  /* 0x0000001cff0b7219 */ /* 0x080fe20000011607 */
[----:B------:R-:W3:Y:S01]  /*7dd0*/  LDC R32, c[0x0][0x638] ;  /* 0x00018e00ff207b82 */ /* 0x000ee20000000800 */
[----:B------:R-:W-:Y:S01]  /*7de0*/  SHF.L.U32 R26, R13, R28, RZ ;  /* 0x0000001c0d1a7219 */ /* 0x000fe200000006ff */
[----:B------:R-:W-:-:S06]  /*7df0*/  IMAD.MOV.U32 R10, RZ, RZ, R21 ;  /* 0x000000ffff0a7224 */ /* 0x000fcc00078e0015 */
[----:B------:R-:W0:Y:S01]  /*7e00*/  LDC R33, c[0x0][0x610] ;  /* 0x00018400ff217b82 */ /* 0x000e220000000800 */
[----:B----4-:R-:W-:Y:S05]  /*7e10*/  @!P0 BRA `(.L_x_171) ;  /* 0x0000000000288947 */ /* 0x010fea0003800000 */
[----:B------:R-:W4:Y:S02]  /*7e20*/  LDC R10, c[0x0][0x64c] ;  /* 0x00019300ff0a7b82 */ /* 0x000f240000000800 */
[----:B----4-:R-:W-:-:S05]  /*7e30*/  IADD3 R7, P0, R21, R10, RZ ;  /* 0x0000000a15077210 */ /* 0x010fca0007f1e0ff */
[----:B------:R-:W-:-:S04]  /*7e40*/  IMAD.X R17, RZ, RZ, R11, P0 ;  /* 0x000000ffff117224 */ /* 0x000fc800000e060b */
[----:B------:R-:W-:-:S04]  /*7e50*/  IMAD.WIDE.U32 R10, R17, R30, RZ ;  /* 0x0000001e110a7225 */ /* 0x000fc800078e00ff */
[----:B0-----:R-:W-:-:S04]  /*7e60*/  IMAD.WIDE.U32 R12, P0, R7, R31, R10 ;  /* 0x0000001f070c7225 */ /* 0x001fc8000780000a */
[----:B------:R-:W-:-:S04]  /*7e70*/  IMAD.WIDE.U32 R10, R7, R30, RZ ;  /* 0x0000001e070a7225 */ /* 0x000fc800078e00ff */
[----:B------:R-:W-:Y:S01]  /*7e80*/  IMAD.X R15, RZ, RZ, RZ, P0 ;  /* 0x000000ffff0f7224 */ /* 0x000fe200000e06ff */
[----:B------:R-:W-:Y:S01]  /*7e90*/  IADD3 RZ, P0, R11, R12, RZ ;  /* 0x0000000c0bff7210 */ /* 0x000fe20007f1e0ff */
[----:B------:R-:W-:-:S04]  /*7ea0*/  IMAD.MOV.U32 R14, RZ, RZ, R13 ;  /* 0x000000ffff0e7224 */ /* 0x000fc800078e000d */
[----:B------:R-:W-:-:S08]  /*7eb0*/  IMAD.WIDE.U32.X R10, R17, R31, R14, P0 ;  /* 0x0000001f110a7225 */ /* 0x000fd000000e040e */
.L_x_171:
[----:B--2---:R-:W-:Y:S01]  /*7ec0*/  SHF.R.U64 R7, R10, R29, R11 ;  /* 0x0000001d0a077219 */ /* 0x004fe2000000120b */
[----:B0-----:R-:W-:Y:S01]  /*7ed0*/  VIADD R11, R22, 0xffffffff ;  /* 0xffffffff160b7836 */ /* 0x001fe20000000000 */
[----:B------:R-:W-:Y:S01]  /*7ee0*/  LOP3.LUT R28, R16, R27, RZ, 0xc0, !PT ;  /* 0x0000001b101c7212 */ /* 0x000fe200078ec0ff */
[----:B------:R-:W-:Y:S02]  /*7ef0*/  IMAD.MOV R20, RZ, RZ, -R20 ;  /* 0x000000ffff147224 */ /* 0x000fe400078e0a14 */
[----:B------:R-:W-:Y:S01]  /*7f00*/  IMAD.MOV R10, RZ, RZ, -R7 ;  /* 0x000000ffff0a7224 */ /* 0x000fe200078e0a07 */
[----:B------:R-:W-:Y:S01]  /*7f10*/  LOP3.LUT R18, R18, R11, RZ, 0xc0, !PT ;  /* 0x0000000b12127212 */ /* 0x000fe200078ec0ff */
[----:B------:R-:W-:Y:S02]  /*7f20*/  IMAD R28, R26, R7, R28 ;  /* 0x000000071a1c7224 */ /* 0x000fe400078e021c */
[----:B-1----:R-:W-:Y:S02]  /*7f30*/  @P2 IMAD R25, R23, R20, R24 ;  /* 0x0000001417192224 */ /* 0x002fe400078e0218 */
[----:B---3--:R-:W-:-:S02]  /*7f40*/  IMAD R7, R10, R32, R21 ;  /* 0x000000200a077224 */ /* 0x008fc400078e0215 */
[----:B------:R-:W-:Y:S02]  /*7f50*/  IMAD R28, R28, R33, R25 ;  /* 0x000000211c1c7224 */ /* 0x000fe400078e0219 */
[----:B------:R-:W-:Y:S02]  /*7f60*/  IMAD R7, R7, R22, R18 ;  /* 0x0000001607077224 */ /* 0x000fe400078e0212 */
[----:B------:R-:W-:-:S03]  /*7f70*/  IMAD.MOV.U32 R10, RZ, RZ, 0x1 ;  /* 0x00000001ff0a7424 */ /* 0x000fc600078e00ff */
[----:B------:R-:W-:Y:S02]  /*7f80*/  SEL R11, R7, R28, !P2 ;  /* 0x0000001c070b7207 */ /* 0x000fe40005000000 */
[----:B------:R-:W-:Y:S01]  /*7f90*/  SEL R28, R28, R7, !P2 ;  /* 0x000000071c1c7207 */ /* 0x000fe20005000000 */
[----:B------:R-:W-:-:S07]  /*7fa0*/  IMAD.MOV.U32 R7, RZ, RZ, R19 ;  /* 0x000000ffff077224 */ /* 0x000fce00078e0013 */
.L_x_169:
[----:B------:R-:W-:Y:S01]  /*7fb0*/  LOP3.LUT P0, RZ, R10, 0xff, RZ, 0xc0, !PT ;  /* 0x000000ff0aff7812 */ /* 0x000fe2000780c0ff */
[----:B------:R-:W-:-:S12]  /*7fc0*/  IMAD.MOV.U32 R10, RZ, RZ, R28 ;  /* 0x000000ffff0a7224 */ /* 0x000fd800078e001c */
[----:B------:R-:W-:Y:S05]  /*7fd0*/  @P0 BRA `(.L_x_172) ;  /* 0xffffff9000e00947 */ /* 0x000fea000383ffff */
[----:B------:R-:W-:Y:S05]  /*7fe0*/  EXIT ;  /* 0x000000000000794d */ /* 0x000fea0003800000 */
.L_x_8:
        /* <DEDUP_REMOVED lines=26> */
.L_x_174:
[----:B------:R-:W0:Y:S01]  /*8190*/  LDC.64 R28, c[0x0][0x640] ;  /* 0x00019000ff1c7b82 */ /* 0x000e220000000a00 */
[-CC-:B------:R-:W-:Y:S01]  /*81a0*/  SHF.R.U64 R21, R16, R6.reuse, R17.reuse ;  /* 0x0000000610157219 */ /* 0x180fe20000001211 */
[----:B------:R-:W-:Y:S01]  /*81b0*/  IMAD.MOV.U32 R31, RZ, RZ, 0x1 ;  /* 0x00000001ff1f7424 */ /* 0x000fe200078e00ff */
[----:B------:R-:W-:Y:S02]  /*81c0*/  SHF.R.U32.HI R5, RZ, R6, R17 ;  /* 0x00000006ff057219 */ /* 0x000fe40000011611 */
        /* <DEDUP_REMOVED lines=9> */
[----:B0-----:R-:W-:Y:S01]  /*8260*/  ISETP.NE.U32.AND P0, PT, R28, RZ, PT ;  /* 0x000000ff1c00720c */ /* 0x001fe20003f05070 */
[----:B------:R-:W-:-:S03]  /*8270*/  IMAD.MOV.U32 R11, RZ, RZ, -0x1 ;  /* 0xffffffffff0b7424 */ /* 0x000fc600078e00ff */
[----:B------:R-:W-:Y:S02]  /*8280*/  ISETP.NE.AND.EX P0, PT, R29, RZ, PT, P0 ;  /* 0x000000ff1d00720c */ /* 0x000fe40003f05300 */
[----:B------:R-:W0:Y:S01]  /*8290*/  LDC R24, c[0x0][0x600] ;  /* 0x00018000ff187b82 */ /* 0x000e220000000800 */
[-CC-:B-1----:R-:W-:Y:S02]  /*82a0*/  SHF.R.U64 R18, R10, R14.reuse, R5.reuse ;  /* 0x0000000e0a127219 */ /* 0x182fe40000001205 */
[----:B------:R-:W-:-:S05]  /*82b0*/  SHF.R.U32.HI R5, RZ, R14, R5 ;  /* 0x0000000eff057219 */ /* 0x000fca0000011605 */
        /* <DEDUP_REMOVED lines=21> */
.L_x_175:
[----:B-1----:R-:W-:Y:S01]  /*8410*/  SHF.R.U64 R6, R10, R25, R11 ;  /* 0x000000190a067219 */ /* 0x002fe2000000120b */
[----:B0-----:R-:W-:Y:S01]  /*8420*/  VIADD R11, R24, 0xffffffff ;  /* 0xffffffff180b7836 */ /* 0x001fe20000000000 */
[----:B------:R-:W-:Y:S01]  /*8430*/  SHF.L.U32 R9, R31, R26, RZ ;  /* 0x0000001a1f097219 */ /* 0x000fe200000006ff */
[----:B------:R-:W-:Y:S01]  /*8440*/  @P2 IMAD R12, R13, R20, R8 ;  /* 0x000000140d0c2224 */ /* 0x000fe200078e0208 */
[----:B------:R-:W-:Y:S01]  /*8450*/  LOP3.LUT R5, R22, R33, RZ, 0xc0, !PT ;  /* 0x0000002116057212 */ /* 0x000fe200078ec0ff */
[----:B------:R-:W-:Y:S01]  /*8460*/  IMAD.MOV R10, RZ, RZ, -R6 ;  /* 0x000000ffff0a7224 */ /* 0x000fe200078e0a06 */
[----:B------:R-:W-:Y:S01]  /*8470*/  LOP3.LUT R18, R18, R11, RZ, 0xc0, !PT ;  /* 0x0000000b12127212 */ /* 0x000fe200078ec0ff */
[----:B------:R-:W-:Y:S02]  /*8480*/  IMAD.MOV.U32 R8, RZ, RZ, 0x1 ;  /* 0x00000001ff087424 */ /* 0x000fe400078e00ff */
[----:B------:R-:W-:Y:S02]  /*8490*/  IMAD R9, R9, R6, R5 ;  /* 0x0000000609097224 */ /* 0x000fe400078e0205 */
[----:B--2---:R-:W-:-:S02]  /*84a0*/  IMAD R5, R10, R27, R23 ;  /* 0x0000001b0a057224 */ /* 0x004fc400078e0217 */
[----:B---3--:R-:W-:Y:S02]  /*84b0*/  IMAD R6, R9, R30, R12 ;  /* 0x0000001e09067224 */ /* 0x008fe400078e020c */
[----:B------:R-:W-:Y:S01]  /*84c0*/  IMAD R9, R5, R24, R18 ;  /* 0x0000001805097224 */ /* 0x000fe200078e0212 */
[----:B------:R-:W-:Y:S01]  /*84d0*/  PRMT R5, R8, 0x7610, R5 ;  /* 0x0000761008057816 */ /* 0x000fe20000000005 */
[----:B------:R-:W-:-:S03]  /*84e0*/  IMAD.MOV.U32 R16, RZ, RZ, R21 ;  /* 0x000000ffff107224 */ /* 0x000fc600078e0015 */
[----:B------:R-:W-:Y:S02]  /*84f0*/  SEL R17, R9, R6, !P2 ;  /* 0x0000000609117207 */ /* 0x000fe40005000000 */
[----:B------:R-:W-:-:S07]  /*8500*/  SEL R6, R6, R9, !P2 ;  /* 0x0000000906067207 */ /* 0x000fce0005000000 */
.L_x_173:
[----:B------:R-:W-:-:S08]  /*8510*/  NOP ;  /* 0x0000000000007918 */ /* 0x000fd00000000000 */
[----:B------:R-:W0:-:S00]  /*8520*/  USETMAXREG.DEALLOC.CTAPOOL 0x28 ;  /* 0x00000028000079c8 */ /* 0x000e0000080e0500 */
[----:B0-----:R-:W-:-:S13]  /*8530*/  ISETP.NE.AND P0, PT, R7, RZ, PT ;  /* 0x000000ff0700720c */ /* 0x001fda0003f05270 */
[----:B------:R-:W-:Y:S05]  /*8540*/  @P0 EXIT ;  /* 0x000000000000094d */ /* 0x000fea0003800000 */
[----:B------:R-:W-:Y:S01]  /*8550*/  LOP3.LUT P0, RZ, R5, 0xff, RZ, 0xc0, !PT ;  /* 0x000000ff05ff7812 */ /* 0x000fe2000780c0ff */
[----:B------:R-:W-:Y:S02]  /*8560*/  IMAD.MOV.U32 R5, RZ, RZ, 0x1 ;  /* 0x00000001ff057424 */ /* 0x000fe400078e00ff */
[----:B------:R-:W-:-:S10]  /*8570*/  IMAD.MOV.U32 R12, RZ, RZ, RZ ;  /* 0x000000ffff0c7224 */ /* 0x000fd400078e00ff */
[----:B------:R-:W-:Y:S05]  /*8580*/  @!P0 BRA `(.L_x_176) ;  /* 0x0000000c00888947 */ /* 0x000fea0003800000 */
[----:B------:R-:W0:Y:S01]  /*8590*/  LDC R5, c[0x0][0x28c] ;  /* 0x0000a300ff057b82 */ /* 0x000e220000000800 */
[----:B------:R-:W-:Y:S01]  /*85a0*/  UMOV UR17, 0x1 ;  /* 0x0000000100117882 */ /* 0x000fe20000000000 */
[----:B------:R-:W-:Y:S01]  /*85b0*/  ULDC UR9, c[0x0][0xc] ;  /* 0x0000030000097ab9 */ /* 0x000fe20000000800 */
[----:B------:R-:W-:Y:S01]  /*85c0*/  ULDC UR15, c[0x0][0x10] ;  /* 0x00000400000f7ab9 */ /* 0x000fe20000000800 */
[----:B------:R-:W-:Y:S01]  /*85d0*/  ULDC UR5, c[0x0][0x658] ;  /* 0x0001960000057ab9 */ /* 0x000fe20000000800 */
[----:B------:R-:W-:Y:S01]  /*85e0*/  UMOV UR7, 0xffffffff ;  /* 0xffffffff00077882 */ /* 0x000fe20000000000 */
[----:B------:R-:W-:Y:S01]  /*85f0*/  BSSY B0, `(.L_x_176) ;  /* 0x00000db000007945 */ /* 0x000fe20003800000 */
[----:B------:R-:W-:Y:S01]  /*8600*/  USHF.L.U32 UR7, UR7, UR5, URZ ;  /* 0x0000000507077299 */ /* 0x000fe2000800063f */
[----:B------:R-:W1:Y:S01]  /*8610*/  S2UR UR8, SR_CgaCtaId ;  /* 0x00000000000879c3 */ /* 0x000e620000008800 */
[----:B------:R-:W-:Y:S01]  /*8620*/  IMAD.MOV.U32 R14, RZ, RZ, 0x1 ;  /* 0x00000001ff0e7424 */ /* 0x000fe200078e00ff */
[----:B------:R-:W-:Y:S01]  /*8630*/  LOP3.LUT R15, R4, 0x2, RZ, 0xfc, !PT ;  /* 0x00000002040f7812 */ /* 0x000fe200078efcff */
[----:B------:R-:W-:Y:S01]  /*8640*/  IMAD.MOV.U32 R12, RZ, RZ, RZ ;  /* 0x000000ffff0c7224 */ /* 0x000fe200078e00ff */
[----:B------:R-:W-:Y:S01]  /*8650*/  ULDC UR4, c[0x0][0x600] ;  /* 0x0001800000047ab9 */ /* 0x000fe20000000800 */
[----:B------:R-:W-:Y:S01]  /*8660*/  UMOV UR16, 0x11 ;  /* 0x0000001100107882 */ /* 0x000fe20000000000 */
[----:B------:R-:W-:-:S02]  /*8670*/  UIADD3 UR4, UR4, -0x1, URZ ;  /* 0xffffffff04047890 */ /* 0x000fc4000fffe03f */
[----:B------:R-:W-:Y:S02]  /*8680*/  USHF.L.U32 UR5, UR17, UR5, URZ ;  /* 0x0000000511057299 */ /* 0x000fe4000800063f */
[----:B------:R-:W-:Y:S01]  /*8690*/  ULOP3.LUT UR7, URZ, UR7, URZ, 0x33, !UPT ;  /* 0x000000073f077292 */ /* 0x000fe2000f8e333f */
[----:B------:R-:W-:Y:S01]  /*86a0*/  ULDC.64 UR30, c[0x0][0x198] ;  /* 0x00006600001e7ab9 */ /* 0x000fe20000000a00 */
[----:B0-----:R-:W-:-:S05]  /*86b0*/  VIADD R5, R5, 0x3f ;  /* 0x0000003f05057836 */ /* 0x001fca0000000000 */
[----:B------:R-:W-:Y:S01]  /*86c0*/  SHF.R.S32.HI R8, RZ, 0x1f, R5 ;  /* 0x0000001fff087819 */ /* 0x000fe20000011405 */
[----:B-1----:R-:W-:-:S03]  /*86d0*/  USHF.R.U32.HI UR27, URZ, 0x2, UR8 ;  /* 0x000000023f1b7899 */ /* 0x002fc60008011608 */
[----:B------:R-:W-:Y:S01]  /*86e0*/  LEA.HI R8, R8, R5, RZ, 0x6 ;  /* 0x0000000508087211 */ /* 0x000fe200078f30ff */
[----:B------:R-:W-:Y:S01]  /*86f0*/  ULOP3.LUT UR10, UR8, 0x3, URZ, 0xc0, !UPT ;  /* 0x00000003080a7892 */ /* 0x000fe2000f8ec03f */
[----:B------:R-:W-:Y:S01]  /*8700*/  IMAD.MOV.U32 R5, RZ, RZ, 0x1 ;  /* 0x00000001ff057424 */ /* 0x000fe200078e00ff */
[----:B------:R-:W-:Y:S01]  /*8710*/  USHF.L.U32 UR6, UR8, 0x5, URZ ;  /* 0x0000000508067899 */ /* 0x000fe2000800063f */
[----:B------:R-:W-:Y:S01]  /*8720*/  SHF.R.S32.HI R11, RZ, 0x6, R8 ;  /* 0x00000006ff0b7819 */ /* 0x000fe20000011408 */
[----:B------:R-:W-:Y:S02]  /*8730*/  USHF.L.U32 UR28, UR8, 0xb, URZ ;  /* 0x0000000b081c7899 */ /* 0x000fe4000800063f */
[----:B------:R-:W-:Y:S02]  /*8740*/  ULOP3.LUT UR8, UR8, 0xfffffffc, URZ, 0xc0, !UPT ;  /* 0xfffffffc08087892 */ /* 0x000fe4000f8ec03f */
[----:B------:R-:W-:Y:S01]  /*8750*/  UISETP.GT.U32.AND UP0, UPT, UR10, 0xffff, UPT ;  /* 0x0000ffff0a00788c */ /* 0x000fe2000bf04070 */
[----:B------:R-:W-:Y:S01]  /*8760*/  VIADD R10, R11, 0x1 ;  /* 0x000000010b0a7836 */ /* 0x000fe20000000000 */
[----:B------:R-:W-:-:S02]  /*8770*/  ULOP3.LUT UR12, UR8, 0x1, URZ, 0xfc, !UPT ;  /* 0x00000001080c7892 */ /* 0x000fc4000f8efc3f */
[----:B------:R-:W-:Y:S02]  /*8780*/  ULOP3.LUT UR13, UR8, 0x2, URZ, 0xfc, !UPT ;  /* 0x00000002080d7892 */ /* 0x000fe4000f8efc3f */
[----:B------:R-:W-:Y:S02]  /*8790*/  USHF.L.U32 UR11, UR17, UR8, URZ ;  /* 0x00000008110b7299 */ /* 0x000fe4000800063f */
[----:B------:R-:W-:Y:S02]  /*87a0*/  ULOP3.LUT UR14, UR8, 0x3, URZ, 0xfc, !UPT ;  /* 0x00000003080e7892 */ /* 0x000fe4000f8efc3f */
[----:B------:R-:W-:Y:S02]  /*87b0*/  UIMAD.WIDE.U32 UR8, UR9, UR15, URZ ;  /* 0x0000000f090872a5 */ /* 0x000fe4000f8e003f */
[----:B------:R-:W-:Y:S02]  /*87c0*/  USHF.L.U32 UR12, UR17, UR12, URZ ;  /* 0x0000000c110c7299 */ /* 0x000fe4000800063f */
[----:B------:R-:W-:-:S02]  /*87d0*/  USHF.L.U32 UR13, UR17, UR13, URZ ;  /* 0x0000000d110d7299 */ /* 0x000fc4000800063f */
[----:B------:R-:W-:Y:S01]  /*87e0*/  USEL UR10, UR10, 0xffff, !UP0 ;  /* 0x0000ffff0a0a7887 */ /* 0x000fe2000c000000 */
[----:B------:R-:W-:Y:S01]  /*87f0*/  ULDC UR15, c[0x0][0x14] ;  /* 0x00000500000f7ab9 */ /* 0x000fe20000000800 */
[----:B------:R-:W-:Y:S02]  /*8800*/  USHF.L.U32 UR14, UR17, UR14, URZ ;  /* 0x0000000e110e7299 */ /* 0x000fe4000800063f */
[----:B------:R-:W-:Y:S02]  /*8810*/  UIMAD.WIDE.U32 UR22, UR8, UR15, URZ ;  /* 0x0000000f081672a5 */ /* 0x000fe4000f8e003f */
[----:B------:R-:W-:Y:S02]  /*8820*/  UIMAD UR8, UR9, UR15, URZ ;  /* 0x0000000f090872a4 */ /* 0x000fe4000f8e023f */
[----:B------:R-:W-:Y:S02]  /*8830*/  ULOP3.LUT UR11, UR13, UR11, UR12, 0xfe, !UPT ;  /* 0x0000000b0d0b7292 */ /* 0x000fe4000f8efe0c */
[----:B------:R-:W-:-:S02]  /*8840*/  ULOP3.LUT UR10, UR10, 0xffff, URZ, 0xc0, !UPT ;  /* 0x0000ffff0a0a7892 */ /* 0x000fc4000f8ec03f */
[----:B------:R-:W-:Y:S02]  /*8850*/  ULOP3.LUT UR6, UR6, 0x60, URZ, 0xc0, !UPT ;  /* 0x0000006006067892 */ /* 0x000fe4000f8ec03f */
[----:B------:R-:W-:Y:S02]  /*8860*/  UIADD3 UR13, UR23, UR8, URZ ;  /* 0x00000008170d7290 */ /* 0x000fe4000fffe03f */
[----:B------:R-:W-:Y:S02]  /*8870*/  ULOP3.LUT UR14, UR11, UR14, URZ, 0xfc, !UPT ;  /* 0x0000000e0b0e7292 */ /* 0x000fe4000f8efc3f */
[----:B------:R-:W-:-:S12]  /*8880*/  USHF.L.U32 UR15, UR16, UR10, URZ ;  /* 0x0000000a100f7299 */ /* 0x000fd8000800063f */
.L_x_187:
[----:B------:R-:W-:-:S03]  /*8890*/  UMOV UR8, 0xffffffff ;  /* 0xffffffff00087882 */ /* 0x000fc60000000000 */
[----:B------:R-:W-:Y:S05]  /*88a0*/  BRA.DIV UR8, `(.L_x_177) ;  /* 0x0000001608187947 */ /* 0x000fea000b800000 */
[----:B------:R-:W-:-:S13]  /*88b0*/  ELECT P0, URZ, PT ;  /* 0x00000000003f782f */ /* 0x000fda0003800000 */
.L_x_208:
[----:B------:R-:W0:Y:S01]  /*88c0*/  LDC R7, c[0x0][0x28c] ;  /* 0x0000a300ff077b82 */ /* 0x000e220000000800 */
[----:B------:R-:W-:Y:S01]  /*88d0*/  BSSY B1, `(.L_x_178) ;  /* 0x000003b000017945 */ /* 0x000fe20003800000 */
[----:B0-----:R-:W-:-:S13]  /*88e0*/  ISETP.LT.OR P0, PT, R7, 0x1, !P0 ;  /* 0x000000010700780c */ /* 0x001fda0004701670 */
[----:B------:R-:W-:Y:S05]  /*88f0*/  @P0 BRA `(.L_x_179) ;  /* 0x0000000000e00947 */ /* 0x000fea0003800000 */
[----:B------:R-:W-:Y:S01]  /*8900*/  LEA R9, R6, UR27, 0x1 ;  /* 0x0000001b06097c11 */ /* 0x000fe2000f8e08ff */
[----:B------:R-:W-:Y:S01]  /*8910*/  IMAD.MOV.U32 R20, RZ, RZ, RZ ;  /* 0x000000ffff147224 */ /* 0x000fe200078e00ff */
[----:B------:R-:W-:Y:S01]  /*8920*/  LEA R17, R17, UR6, 0x7 ;  /* 0x0000000611117c11 */ /* 0x000fe2000f8e38ff */
[----:B------:R-:W-:Y:S02]  /*8930*/  IMAD.MOV.U32 R6, RZ, RZ, R10 ;  /* 0x000000ffff067224 */ /* 0x000fe400078e000a */
[----:B------:R-:W-:Y:S02]  /*8940*/  IMAD.MOV.U32 R7, RZ, RZ, R5 ;  /* 0x000000ffff077224 */ /* 0x000fe400078e0005 */
[----:B------:R-:W-:Y:S02]  /*8950*/  IMAD.MOV.U32 R8, RZ, RZ, R12 ;  /* 0x000000ffff087224 */ /* 0x000fe400078e000c */
[----:B------:R-:W-:-:S07]  /*8960*/  IMAD.SHL.U32 R19, R9, 0x40, RZ ;  /* 0x0000004009137824 */ /* 0x000fce00078e00ff */
.L_x_182:
[----:B------:R-:W0:Y:S01]  /*8970*/  S2R R18, SR_CgaCtaId ;  /* 0x0000000000127919 */ /* 0x000e220000008800 */
[----:B------:R-:W-:Y:S02]  /*8980*/  MOV R9, 0x400 ;  /* 0x0000040000097802 */ /* 0x000fe40000000f00 */
[----:B------:R-:W-:-:S13]  /*8990*/  LOP3.LUT P1, RZ, R0, 0x7f, RZ, 0xc0, !PT ;  /* 0x0000007f00ff7812 */ /* 0x000fda000782c0ff */
[----:B------:R-:W1:Y:S01]  /*89a0*/  @!P1 LDC R13, c[0x0][0x500] ;  /* 0x00014000ff0d9b82 */ /* 0x000e620000000800 */
[----:B0-----:R-:W-:Y:S02]  /*89b0*/  LEA R21, R18, R9, 0x18 ;  /* 0x0000000912157211 */ /* 0x001fe400078ec0ff */
[----:B------:R-:W-:-:S03]  /*89c0*/  SHF.L.U32 R9, R7, 0x1f, RZ ;  /* 0x0000001f07097819 */ /* 0x000fc600000006ff */
[----:B------:R-:W-:-:S04]  /*89d0*/  IMAD R18, R8, 0x8, R21 ;  /* 0x0000000808127824 */ /* 0x000fc800078e0215 */
[----:B------:R-:W0:Y:S02]  /*89e0*/  SYNCS.PHASECHK.TRANS64.TRYWAIT P0, [R18+URZ+0x70], R9 ;  /* 0x00007009120075a7 */ /* 0x000e24000800017f */
[----:B01----:R-:W-:Y:S05]  /*89f0*/  @!P0 BRA `(.L_x_180) ;  /* 0x0000001000e48947 */ /* 0x003fea0003800000 */
.L_x_209:
[----:B0-----:R-:W-:Y:S01]  /*8a00*/  PRMT R9, R15, 0x9910, RZ ;  /* 0x000099100f097816 */ /* 0x001fe200000000ff */
[----:B------:R0:W-:Y:S03]  /*8a10*/  @!P1 SYNCS.ARRIVE.TRANS64 RZ, [R18+URZ], R13 ;  /* 0x0000000d12ff99a7 */ /* 0x0001e6000800003f */
[----:B------:R-:W-:-:S13]  /*8a20*/  ISETP.NE.AND P0, PT, R9, 0x2, PT ;  /* 0x000000020900780c */ /* 0x000fda0003f05270 */
[----:B0-----:R-:W-:Y:S05]  /*8a30*/  @P0 BRA `(.L_x_181) ;  /* 0x0000000000040947 */ /* 0x001fea0003800000 */
[----:B------:R-:W-:Y:S01]  /*8a40*/  BPT.TRAP 0x1 ;  /* 0x000000040000795c */ /* 0x000fe20000300000 */
.L_x_181:
[----:B------:R-:W-:Y:S01]  /*8a50*/  R2UR UR8, R8 ;  /* 0x00000000080872ca */ /* 0x000fe200000e0000 */
[----:B------:R-:W-:Y:S01]  /*8a60*/  VIADD R6, R6, 0xffffffff ;  /* 0xffffffff06067836 */ /* 0x000fe20000000000 */
[----:B------:R-:W-:Y:S01]  /*8a70*/  R2UR UR24, R21 ;  /* 0x00000000151872ca */ /* 0x000fe200000e0000 */
[----:B------:R-:W-:Y:S01]  /*8a80*/  UIADD3 UR16, UP0, UR30, 0xf0, URZ ;  /* 0x000000f01e107890 */ /* 0x000fe2000ff1e03f */
[----:B------:R-:W-:Y:S01]  /*8a90*/  R2UR UR25, R19 ;  /* 0x00000000131972ca */ /* 0x000fe200000e0000 */
[----:B------:R-:W-:Y:S01]  /*8aa0*/  UIADD3 UR32, UP1, UR30, 0x1f0, URZ ;  /* 0x000001f01e207890 */ /* 0x000fe2000ff3e03f */
[----:B------:R-:W-:Y:S01]  /*8ab0*/  R2UR UR9, R18 ;  /* 0x00000000120972ca */ /* 0x000fe200000e0000 */
[----:B------:R-:W-:Y:S01]  /*8ac0*/  UIADD3.X UR17, URZ, UR31, URZ, UP0, !UPT ;  /* 0x0000001f3f117290 */ /* 0x000fe200087fe43f */
[----:B------:R-:W-:Y:S01]  /*8ad0*/  R2UR UR10, R20 ;  /* 0x00000000140a72ca */ /* 0x000fe200000e0000 */
[----:B------:R-:W-:Y:S01]  /*8ae0*/  UPRMT UR20, URZ, 0x5410, UR15 ;  /* 0x000054103f147896 */ /* 0x000fe2000800000f */
[----:B------:R-:W-:Y:S01]  /*8af0*/  R2UR UR12, R16 ;  /* 0x00000000100c72ca */ /* 0x000fe200000e0000 */
[----:B------:R-:W-:Y:S01]  /*8b00*/  VIADD R8, R8, 0x1 ;  /* 0x0000000108087836 */ /* 0x000fe20000000000 */
[----:B------:R-:W-:Y:S01]  /*8b10*/  R2UR UR26, R17 ;  /* 0x00000000111a72ca */ /* 0x000fe200000e0000 */
[----:B------:R-:W-:Y:S01]  /*8b20*/  USHF.L.U32 UR8, UR8, 0xd, URZ ;  /* 0x0000000d08087899 */ /* 0x000fe2000800063f */
[----:B------:R-:W-:Y:S01]  /*8b30*/  ISETP.GT.AND P1, PT, R6, 0x1, PT ;  /* 0x000000010600780c */ /* 0x000fe20003f24270 */
[----:B------:R-:W-:Y:S01]  /*8b40*/  UPRMT UR29, URZ, 0x5410, UR14 ;  /* 0x000054103f1d7896 */ /* 0x000fe2000800000e */
[----:B------:R-:W-:Y:S01]  /*8b50*/  ISETP.NE.AND P0, PT, R8, 0xe, PT ;  /* 0x0000000e0800780c */ /* 0x000fe20003f05270 */
[----:B------:R-:W-:Y:S01]  /*8b60*/  ULEA UR11, UR27, UR8, 0xc ;  /* 0x000000081b0b7291 */ /* 0x000fe2000f8e603f */
[----:B------:R-:W-:Y:S01]  /*8b70*/  VIADD R20, R20, 0x40 ;  /* 0x0000004014147836 */ /* 0x000fe20000000000 */
[----:B------:R-:W-:Y:S01]  /*8b80*/  ULOP3.LUT UR8, UR8, 0x1800, UR28, 0xf8, !UPT ;  /* 0x0000180008087892 */ /* 0x000fe2000f8ef81c */
[----:B------:R-:W-:Y:S01]  /*8b90*/  SEL R18, RZ, 0x1, P0 ;  /* 0x00000001ff127807 */ /* 0x000fe20000000000 */
[----:B------:R-:W-:Y:S01]  /*8ba0*/  UIADD3 UR21, UR24, 0x200, UR11 ;  /* 0x0000020018157890 */ /* 0x000fe2000fffe00b */
[----:B------:R-:W-:Y:S01]  /*8bb0*/  SEL R8, R8, RZ, P0 ;  /* 0x000000ff08087207 */ /* 0x000fe20000000000 */
[----:B------:R-:W-:Y:S01]  /*8bc0*/  UIADD3 UR24, UR24, 0x1c200, UR8 ;  /* 0x0001c20018187890 */ /* 0x000fe2000fffe008 */
[----:B------:R-:W-:Y:S01]  /*8bd0*/  LOP3.LUT R7, R7, R18, RZ, 0x3c, !PT ;  /* 0x0000001207077212 */ /* 0x000fe200078e3cff */
[----:B------:R-:W-:Y:S01]  /*8be0*/  UIADD3.X UR33, URZ, UR31, URZ, UP1, !UPT ;  /* 0x0000001f3f217290 */ /* 0x000fe20008ffe43f */
[----:B------:R-:W-:Y:S01]  /*8bf0*/  UMOV UR18, 0x0 ;  /* 0x0000000000127882 */ /* 0x000fe20000000000 */
[----:B------:R-:W-:Y:S01]  /*8c00*/  UMOV UR19, 0x10000000 ;  /* 0x1000000000137882 */ /* 0x000fe20000000000 */
[----:B------:R-:W-:Y:S01]  /*8c10*/  UMOV UR11, UR25 ;  /* 0x00000019000b7c82 */ /* 0x000fe20008000000 */
[----:B------:R-:W-:-:S02]  /*8c20*/  UMOV UR8, UR21 ;  /* 0x0000001500087c82 */ /* 0x000fc40008000000 */
[----:B------:R0:W-:Y:S02]  /*8c30*/  UTMALDG.3D.MULTICAST [UR8], [UR16], UR20, desc[UR18] ;  /* 0x00001208100073b4 */ /* 0x0001e40008011814 */
[----:B0-----:R-:W-:Y:S01]  /*8c40*/  UMOV UR8, UR24 ;  /* 0x0000001800087c82 */ /* 0x001fe20008000000 */
[----:B------:R-:W-:Y:S02]  /*8c50*/  UMOV UR11, UR26 ;  /* 0x0000001a000b7c82 */ /* 0x000fe40008000000 */
[----:B------:R0:W-:Y:S02]  /*8c60*/  UTMALDG.3D.MULTICAST [UR8], [UR32], UR29, desc[UR18] ;  /* 0x00001208200073b4 */ /* 0x0001e4000801181d */
[----:B0-----:R-:W-:Y:S05]  /*8c70*/  @P1 BRA `(.L_x_182) ;  /* 0xfffffffc003c1947 */ /* 0x001fea000383ffff */
.L_x_179:
[----:B------:R-:W-:Y:S05]  /*8c80*/  BSYNC B1 ;  /* 0x0000000000017941 */ /* 0x000fea0003800000 */
.L_x_178:
[----:B------:R-:W-:Y:S01]  /*8c90*/  LOP3.LUT P1, RZ, R14, 0xff, RZ, 0xc0, !PT ;  /* 0x000000ff0eff7812 */ /* 0x000fe2000782c0ff */
[C---:B------:R-:W-:Y:S01]  /*8ca0*/  IMAD.IADD R9, R11.reuse, 0x1, R12 ;  /* 0x000000010b097824 */ /* 0x040fe200078e020c */
[----:B------:R-:W-:Y:S01]  /*8cb0*/  ULDC.64 UR8, c[0x0][0x650] ;  /* 0x0001940000087ab9 */ /* 0x000fe20000000a00 */
[----:B------:R-:W-:Y:S01]  /*8cc0*/  ISETP.GE.U32.AND P3, PT, R11, 0xe, PT ;  /* 0x0000000e0b00780c */ /* 0x000fe20003f66070 */
[----:B------:R-:W-:Y:S01]  /*8cd0*/  BSSY B1, `(.L_x_183) ;  /* 0x000006a000017945 */ /* 0x000fe20003800000 */
[----:B------:R-:W-:Y:S01]  /*8ce0*/  IMAD.MOV.U32 R17, RZ, RZ, -0x1 ;  /* 0xffffffffff117424 */ /* 0x000fe200078e00ff */
[----:B------:R-:W-:Y:S01]  /*8cf0*/  ISETP.GT.U32.AND P0, PT, R9, 0xd, PT ;  /* 0x0000000d0900780c */ /* 0x000fe20003f04070 */
[----:B------:R-:W-:Y:S01]  /*8d00*/  IMAD.MOV.U32 R16, RZ, RZ, -0x1 ;  /* 0xffffffffff107424 */ /* 0x000fe200078e00ff */
[----:B------:R-:W-:Y:S02]  /*8d10*/  SHF.R.U32.HI R6, RZ, 0x1, R9 ;  /* 0x00000001ff067819 */ /* 0x000fe40000011609 */
[----:B------:R-:W-:-:S02]  /*8d20*/  ISETP.LT.U32.AND P0, PT, R11, 0xe, P0 ;  /* 0x0000000e0b00780c */ /* 0x000fc40000701070 */
[----:B------:R-:W-:Y:S01]  /*8d30*/  PRMT R14, RZ, 0x7610, R14 ;  /* 0x00007610ff0e7816 */ /* 0x000fe2000000000e */
[----:B------:R-:W0:Y:S01]  /*8d40*/  @P1 S2R R8, SR_CgaCtaId ;  /* 0x0000000000081919 */ /* 0x000e220000008800 */
[----:B------:R-:W-:-:S04]  /*8d50*/  @P1 MOV R7, 0x400 ;  /* 0x0000040000071802 */ /* 0x000fc80000000f00 */
[----:B0-----:R-:W-:Y:S01]  /*8d60*/  @P1 LEA R8, R8, R7, 0x18 ;  /* 0x0000000708081211 */ /* 0x001fe200078ec0ff */
[----:B------:R-:W-:Y:S01]  /*8d70*/  IMAD.WIDE.U32 R6, R6, -0x6db6db6d, RZ ;  /* 0x9249249306067825 */ /* 0x000fe200078e00ff */
[----:B------:R-:W-:Y:S02]  /*8d80*/  SEL R6, RZ, 0x1, !P0 ;  /* 0x00000001ff067807 */ /* 0x000fe40004000000 */
[----:B------:R0:W-:Y:S01]  /*8d90*/  @P1 SYNCS.ARRIVE.TRANS64.A1T0 RZ, [R8+URZ+0xf8], RZ ;  /* 0x0000f8ff08ff19a7 */ /* 0x0001e2000810003f */
[----:B------:R-:W-:Y:S02]  /*8da0*/  IADD3 R2, P1, R2, UR22, RZ ;  /* 0x0000001602027c10 */ /* 0x000fe4000ff3e0ff */
[----:B------:R-:W-:Y:S01]  /*8db0*/  LOP3.LUT R5, R5, R6, RZ, 0x3c, !PT ;  /* 0x0000000605057212 */ /* 0x000fe200078e3cff */
[----:B------:R-:W-:Y:S01]  /*8dc0*/  IMAD.MOV.U32 R6, RZ, RZ, -0x1 ;  /* 0xffffffffff067424 */ /* 0x000fe200078e00ff */
[----:B------:R-:W-:Y:S02]  /*8dd0*/  IADD3.X R3, R3, UR13, RZ, P1, !PT ;  /* 0x0000000d03037c10 */ /* 0x000fe40008ffe4ff */
[----:B------:R-:W-:-:S02]  /*8de0*/  ISETP.GE.U32.AND P0, PT, R2, UR8, PT ;  /* 0x0000000802007c0c */ /* 0x000fc4000bf06070 */
[----:B0-----:R-:W-:Y:S02]  /*8df0*/  SHF.R.U32.HI R8, RZ, 0x2, R7 ;  /* 0x00000002ff087819 */ /* 0x001fe40000011607 */
[----:B------:R-:W-:Y:S02]  /*8e00*/  ISETP.GE.U32.AND.EX P0, PT, R3, UR9, PT, P0 ;  /* 0x0000000903007c0c */ /* 0x000fe4000bf06100 */
[----:B------:R-:W-:Y:S01]  /*8e10*/  @P3 LOP3.LUT R5, R5, 0x1, R8, 0x78, !PT ;  /* 0x0000000105053812 */ /* 0x000fe200078e7808 */
[----:B------:R-:W-:Y:S01]  /*8e20*/  IMAD R12, R8, -0xe, R9 ;  /* 0xfffffff2080c7824 */ /* 0x000fe200078e0209 */
[----:B------:R-:W-:-:S09]  /*8e30*/  PRMT R7, RZ, 0x7610, R7 ;  /* 0x00007610ff077816 */ /* 0x000fd20000000007 */
[----:B------:R-:W-:Y:S05]  /*8e40*/  @P0 BRA `(.L_x_184) ;  /* 0x0000000400480947 */ /* 0x000fea0003800000 */
[----:B------:R-:W0:Y:S01]  /*8e50*/  S2R R17, SR_CTAID.X ;  /* 0x0000000000117919 */ /* 0x000e220000002500 */
[----:B------:R-:W-:Y:S01]  /*8e60*/  ULDC.64 UR8, c[0x0][0x628] ;  /* 0x00018a0000087ab9 */ /* 0x000fe20000000a00 */
[----:B------:R-:W1:Y:S01]  /*8e70*/  LDC R18, c[0x0][0x144] ;  /* 0x00005100ff127b82 */ /* 0x000e620000000800 */
[----:B------:R-:W-:Y:S01]  /*8e80*/  ISETP.NE.U32.AND P0, PT, RZ, UR8, PT ;  /* 0x00000008ff007c0c */ /* 0x000fe2000bf05070 */
[----:B------:R-:W2:Y:S01]  /*8e90*/  S2R R13, SR_CTAID.Y ;  /* 0x00000000000d7919 */ /* 0x000ea20000002600 */
[----:B------:R-:W-:Y:S01]  /*8ea0*/  ULDC UR10, c[0x0][0x150] ;  /* 0x00005400000a7ab9 */ /* 0x000fe20000000800 */
[----:B------:R-:W-:Y:S01]  /*8eb0*/  ULDC UR11, c[0x0][0x630] ;  /* 0x00018c00000b7ab9 */ /* 0x000fe20000000800 */
[----:B------:R-:W-:Y:S01]  /*8ec0*/  ISETP.NE.AND.EX P0, PT, RZ, UR9, PT, P0 ;  /* 0x00000009ff007c0c */ /* 0x000fe2000bf05300 */
[----:B------:R-:W-:Y:S01]  /*8ed0*/  IMAD.MOV.U32 R6, RZ, RZ, R2 ;  /* 0x000000ffff067224 */ /* 0x000fe200078e0002 */
[----:B0-----:R-:W-:-:S05]  /*8ee0*/  I2FP.F32.U32 R7, R17 ;  /* 0x0000001100077245 */ /* 0x001fca0000201000 */
[----:B------:R-:W-:Y:S01]  /*8ef0*/  FMUL R20, R7, UR10 ;  /* 0x0000000a07147c20 */ /* 0x000fe20008400000 */
[----:B------:R-:W-:-:S05]  /*8f00*/  IMAD.MOV.U32 R7, RZ, RZ, R3 ;  /* 0x000000ffff077224 */ /* 0x000fca00078e0003 */
[----:B--2---:R-:W-:Y:S05]  /*8f10*/  @!P0 BRA `(.L_x_185) ;  /* 0x0000000000288947 */ /* 0x004fea0003800000 */
[----:B------:R-:W-:Y:S02]  /*8f20*/  ULDC UR10, c[0x0][0x634] ;  /* 0x00018d00000a7ab9 */ /* 0x000fe40000000800 */
[----:B------:R-:W-:-:S05]  /*8f30*/  IADD3 R7, P0, R2, UR10, RZ ;  /* 0x0000000a02077c10 */ /* 0x000fca000ff1e0ff */
[----:B------:R-:W-:-:S04]  /*8f40*/  IMAD.X R19, RZ, RZ, R3, P0 ;  /* 0x000000ffff137224 */ /* 0x000fc800000e0603 */
[----:B------:R-:W-:-:S04]  /*8f50*/  IMAD.WIDE.U32 R8, R19, UR8, RZ ;  /* 0x0000000813087c25 */ /* 0x000fc8000f8e00ff */
[----:B------:R-:W-:-:S04]  /*8f60*/  IMAD.WIDE.U32 R8, P0, R7, UR9, R8 ;  /* 0x0000000907087c25 */ /* 0x000fc8000f800008 */
[----:B------:R-:W-:-:S04]  /*8f70*/  IMAD.WIDE.U32 R6, R7, UR8, RZ ;  /* 0x0000000807067c25 */ /* 0x000fc8000f8e00ff */
[----:B------:R-:W-:Y:S01]  /*8f80*/  IMAD.MOV.U32 R6, RZ, RZ, R9 ;  /* 0x000000ffff067224 */ /* 0x000fe200078e0009 */
[----:B------:R-:W-:Y:S01]  /*8f90*/  IADD3 RZ, P1, R7, R8, RZ ;  /* 0x0000000807ff7210 */ /* 0x000fe20007f3e0ff */
[----:B------:R-:W-:-:S04]  /*8fa0*/  IMAD.X R7, RZ, RZ, RZ, P0 ;  /* 0x000000ffff077224 */ /* 0x000fc800000e06ff */
[----:B------:R-:W-:-:S08]  /*8fb0*/  IMAD.WIDE.U32.X R6, R19, UR9, R6, P1 ;  /* 0x0000000913067c25 */ /* 0x000fd000088e0406 */
.L_x_185:
[--C-:B------:R-:W-:Y:S01]  /*8fc0*/  SHF.R.U64 R16, R6, UR11, R7.reuse ;  /* 0x0000000b06107c19 */ /* 0x100fe20008001207 */
[----:B------:R-:W0:Y:S01]  /*8fd0*/  F2I.U32.TRUNC.NTZ R20, R20 ;  /* 0x0000001400147305 */ /* 0x000e22000020f000 */
[----:B------:R-:W-:Y:S01]  /*8fe0*/  SHF.R.U32.HI R6, RZ, UR11, R7 ;  /* 0x0000000bff067c19 */ /* 0x000fe20008011607 */
[----:B------:R-:W-:Y:S01]  /*8ff0*/  ULDC.64 UR8, c[0x0][0x620] ;  /* 0x0001880000087ab9 */ /* 0x000fe20000000a00 */
[----:B------:R-:W-:Y:S01]  /*9000*/  IADD3 R9, P0, RZ, -R16, RZ ;  /* 0x80000010ff097210 */ /* 0x000fe20007f1e0ff */
[----:B------:R-:W-:-:S04]  /*9010*/  ULDC.64 UR10, c[0x0][0x640] ;  /* 0x00019000000a7ab9 */ /* 0x000fc80000000a00 */
[----:B------:R-:W-:Y:S01]  /*9020*/  IMAD.X R6, RZ, RZ, ~R6, P0 ;  /* 0x000000ffff067224 */ /* 0x000fe200000e0e06 */
[----:B------:R-:W-:-:S03]  /*9030*/  ISETP.NE.U32.AND P0, PT, RZ, UR10, PT ;  /* 0x0000000aff007c0c */ /* 0x000fc6000bf05070 */
[----:B------:R-:W-:Y:S01]  /*9040*/  IMAD R8, R6, UR8, RZ ;  /* 0x0000000806087c24 */ /* 0x000fe2000f8e02ff */
[----:B------:R-:W-:Y:S01]  /*9050*/  ISETP.NE.AND.EX P0, PT, RZ, UR11, PT, P0 ;  /* 0x0000000bff007c0c */ /* 0x000fe2000bf05300 */
[----:B------:R-:W-:Y:S01]  /*9060*/  IMAD.WIDE.U32 R6, R9, UR8, R2 ;  /* 0x0000000809067c25 */ /* 0x000fe2000f8e0002 */
[----:B------:R-:W-:-:S03]  /*9070*/  ULDC UR8, c[0x0][0x618] ;  /* 0x0001860000087ab9 */ /* 0x000fc60000000800 */
[----:B------:R-:W-:Y:S01]  /*9080*/  IMAD R9, R9, UR9, R8 ;  /* 0x0000000909097c24 */ /* 0x000fe2000f8e0208 */
[----:B------:R-:W-:Y:S01]  /*9090*/  ULDC UR9, c[0x0][0x154] ;  /* 0x0000550000097ab9 */ /* 0x000fe20000000800 */
[----:B0-----:R-:W-:Y:S02]  /*90a0*/  IMAD.MOV R8, RZ, RZ, -R20 ;  /* 0x000000ffff087224 */ /* 0x001fe400078e0a14 */
[----:B------:R-:W-:Y:S01]  /*90b0*/  IMAD.IADD R7, R7, 0x1, R9 ;  /* 0x0000000107077824 */ /* 0x000fe200078e0209 */
[----:B------:R-:W0:Y:S01]  /*90c0*/  LDC R20, c[0x0][0x148] ;  /* 0x00005200ff147b82 */ /* 0x000e220000000800 */
[----:B-1----:R-:W-:Y:S01]  /*90d0*/  IMAD R17, R18, R8, R17 ;  /* 0x0000000812117224 */ /* 0x002fe200078e0211 */
[----:B------:R-:W-:Y:S02]  /*90e0*/  I2FP.F32.U32 R8, R13 ;  /* 0x0000000d00087245 */ /* 0x000fe40000201000 */
[--C-:B------:R-:W-:Y:S02]  /*90f0*/  SHF.R.U64 R18, R6, UR8, R7.reuse ;  /* 0x0000000806127c19 */ /* 0x100fe40008001207 */
[----:B------:R-:W-:Y:S01]  /*9100*/  SHF.R.U32.HI R7, RZ, UR8, R7 ;  /* 0x00000008ff077c19 */ /* 0x000fe20008011607 */
[----:B------:R-:W-:Y:S01]  /*9110*/  FMUL R8, R8, UR9 ;  /* 0x0000000908087c20 */ /* 0x000fe20008400000 */
[----:B------:R-:W-:-:S02]  /*9120*/  ULDC UR8, c[0x0][0x608] ;  /* 0x0001820000087ab9 */ /* 0x000fc40000000800 */
[--C-:B------:R-:W-:Y:S01]  /*9130*/  SHF.R.U64 R22, R18, UR8, R7.reuse ;  /* 0x0000000812167c19 */ /* 0x100fe20008001207 */
[----:B------:R1:W2:Y:S01]  /*9140*/  F2I.U32.TRUNC.NTZ R23, R8 ;  /* 0x0000000800177305 */ /* 0x0002a2000020f000 */
[----:B------:R-:W-:Y:S01]  /*9150*/  SHF.R.U32.HI R7, RZ, UR8, R7 ;  /* 0x00000008ff077c19 */ /* 0x000fe20008011607 */
[----:B------:R-:W-:-:S03]  /*9160*/  ULDC UR8, c[0x0][0x658] ;  /* 0x0001960000087ab9 */ /* 0x000fc60000000800 */
[--C-:B------:R-:W-:Y:S02]  /*9170*/  SHF.R.U64 R19, R22, UR8, R7.reuse ;  /* 0x0000000816137c19 */ /* 0x100fe40008001207 */
[----:B------:R-:W-:-:S03]  /*9180*/  SHF.R.U32.HI R21, RZ, UR8, R7 ;  /* 0x00000008ff157c19 */ /* 0x000fc60008011607 */
[----:B------:R-:W-:Y:S02]  /*9190*/  IMAD.MOV.U32 R6, RZ, RZ, R19 ;  /* 0x000000ffff067224 */ /* 0x000fe400078e0013 */
[----:B------:R-:W-:Y:S01]  /*91a0*/  IMAD.MOV.U32 R7, RZ, RZ, R21 ;  /* 0x000000ffff077224 */ /* 0x000fe200078e0015 */
[----:B-1----:R-:W-:Y:S06]  /*91b0*/  @!P0 BRA `(.L_x_186) ;  /* 0x0000000000288947 */ /* 0x002fec0003800000 */
        /* <DEDUP_REMOVED lines=10> */
.L_x_186:
[----:B------:R-:W-:Y:S01]  /*9260*/  ULDC UR8, c[0x0][0x648] ;  /* 0x0001920000087ab9 */ /* 0x000fe20000000800 */
[----:B--2---:R-:W-:Y:S01]  /*9270*/  IMAD.MOV R23, RZ, RZ, -R23 ;  /* 0x000000ffff177224 */ /* 0x004fe200078e0a17 */
[----:B------:R-:W-:Y:S01]  /*9280*/  SHF.R.U64 R7, R6, UR8, R7 ;  /* 0x0000000806077c19 */ /* 0x000fe20008001207 */
[----:B------:R-:W-:Y:S01]  /*9290*/  ULDC UR8, c[0x0][0x638] ;  /* 0x00018e0000087ab9 */ /* 0x000fe20000000800 */
[----:B------:R-:W-:Y:S01]  /*92a0*/  LOP3.LUT R6, R22, UR7, RZ, 0xc0, !PT ;  /* 0x0000000716067c12 */ /* 0x000fe2000f8ec0ff */
[----:B0-----:R-:W-:Y:S01]  /*92b0*/  @P2 IMAD R17, R20, R23, R13 ;  /* 0x0000001714112224 */ /* 0x001fe200078e020d */
[----:B------:R-:W-:Y:S01]  /*92c0*/  LOP3.LUT R18, R18, UR4, RZ, 0xc0, !PT ;  /* 0x0000000412127c12 */ /* 0x000fe2000f8ec0ff */
[----:B------:R-:W-:Y:S01]  /*92d0*/  IMAD.MOV R8, RZ, RZ, -R7 ;  /* 0x000000ffff087224 */ /* 0x000fe200078e0a07 */
[----:B------:R-:W-:Y:S01]  /*92e0*/  ULDC UR9, c[0x0][0x610] ;  /* 0x0001840000097ab9 */ /* 0x000fe20000000800 */
[----:B------:R-:W-:Y:S02]  /*92f0*/  IMAD R6, R7, UR5, R6 ;  /* 0x0000000507067c24 */ /* 0x000fe4000f8e0206 */
[----:B------:R-:W-:Y:S01]  /*9300*/  IMAD R19, R8, UR8, R19 ;  /* 0x0000000808137c24 */ /* 0x000fe2000f8e0213 */
[----:B------:R-:W-:Y:S01]  /*9310*/  ULDC UR8, c[0x0][0x600] ;  /* 0x0001800000087ab9 */ /* 0x000fe20000000800 */
[----:B------:R-:W-:-:S02]  /*9320*/  IMAD R6, R6, UR9, R17 ;  /* 0x0000000906067c24 */ /* 0x000fc4000f8e0211 */
[----:B------:R-:W-:Y:S02]  /*9330*/  IMAD R19, R19, UR8, R18 ;  /* 0x0000000813137c24 */ /* 0x000fe4000f8e0212 */
[----:B------:R-:W-:-:S03]  /*9340*/  IMAD.MOV.U32 R7, RZ, RZ, 0x1 ;  /* 0x00000001ff077424 */ /* 0x000fc600078e00ff */
[----:B------:R-:W-:Y:S02]  /*9350*/  SEL R17, R19, R6, !P2 ;  /* 0x0000000613117207 */ /* 0x000fe40005000000 */
[----:B------:R-:W-:-:S07]  /*9360*/  SEL R6, R6, R19, !P2 ;  /* 0x0000001306067207 */ /* 0x000fce0005000000 */
.L_x_184:
[----:B------:R-:W-:Y:S05]  /*9370*/  BSYNC B1 ;  /* 0x0000000000017941 */ /* 0x000fea0003800000 */
.L_x_183:
[----:B------:R-:W-:-:S13]  /*9380*/  LOP3.LUT P0, RZ, R7, 0xff, RZ, 0xc0, !PT ;  /* 0x000000ff07ff7812 */ /* 0x000fda000780c0ff */
[----:B------:R-:W-:Y:S05]  /*9390*/  @P0 BRA `(.L_x_187) ;  /* 0xfffffff4003c0947 */ /* 0x000fea000383ffff */
[----:B------:R-:W-:Y:S05]  /*93a0*/  BSYNC B0 ;  /* 0x0000000000007941 */ /* 0x000fea0003800000 */
.L_x_176:
[----:B------:R-:W-:-:S03]  /*93b0*/  UMOV UR8, 0xffffffff ;  /* 0xffffffff00087882 */ /* 0x000fc60000000000 */
[----:B------:R-:W-:Y:S05]  /*93c0*/  BRA.DIV UR8, `(.L_x_188) ;  /* 0x0000000a08847947 */ /* 0x000fea000b800000 */
[----:B------:R-:W-:-:S13]  /*93d0*/  ELECT P0, URZ, PT ;  /* 0x00000000003f782f */ /* 0x000fda0003800000 */
.L_x_212:
[----:B------:R-:W-:Y:S04]  /*93e0*/  BSSY B0, `(.L_x_189) ;  /* 0x0000085000007945 */ /* 0x000fe80003800000 */
[----:B------:R-:W-:Y:S05]  /*93f0*/  @!P0 BRA `(.L_x_190) ;  /* 0x00000008000c8947 */ /* 0x000fea0003800000 */
[----:B------:R-:W-:-:S04]  /*9400*/  LOP3.LUT R4, R4, 0x2, RZ, 0xfc, !PT ;  /* 0x0000000204047812 */ /* 0x000fc800078efcff */
[----:B------:R-:W-:-:S13]  /*9410*/  ISETP.NE.AND P0, PT, R4, 0x3, PT ;  /* 0x000000030400780c */ /* 0x000fda0003f05270 */
[----:B------:R-:W-:Y:S05]  /*9420*/  @!P0 BRA `(.L_x_191) ;  /* 0x0000000000048947 */ /* 0x000fea0003800000 */
[----:B------:R-:W-:Y:S01]  /*9430*/  BPT.TRAP 0x1 ;  /* 0x000000040000795c */ /* 0x000fe20000300000 */
.L_x_191:
[----:B------:R-:W0:Y:S01]  /*9440*/  S2R R3, SR_CgaCtaId ;  /* 0x0000000000037919 */ /* 0x000e220000008800 */
[----:B------:R-:W-:Y:S02]  /*9450*/  MOV R0, 0x400 ;  /* 0x0000040000007802 */ /* 0x000fe40000000f00 */
[----:B------:R-:W-:Y:S02]  /*9460*/  SHF.L.U32 R2, R5, 0x1f, RZ ;  /* 0x0000001f05027819 */ /* 0x000fe400000006ff */
[----:B0-----:R-:W-:-:S05]  /*9470*/  LEA R3, R3, R0, 0x18 ;  /* 0x0000000003037211 */ /* 0x001fca00078ec0ff */
[----:B------:R-:W-:-:S04]  /*9480*/  VIADD R3, R3, 0x70 ;  /* 0x0000007003037836 */ /* 0x000fc80000000000 */
[C---:B------:R-:W-:Y:S02]  /*9490*/  IMAD R7, R12.reuse, 0x8, R3 ;  /* 0x000000080c077824 */ /* 0x040fe400078e0203 */
[----:B------:R-:W-:Y:S02]  /*94a0*/  VIADD R12, R12, 0x1 ;  /* 0x000000010c0c7836 */ /* 0x000fe40000000000 */
[----:B------:R-:W0:Y:S03]  /*94b0*/  SYNCS.PHASECHK.TRANS64.TRYWAIT P0, [R7+URZ], R2 ;  /* 0x00000002070075a7 */ /* 0x000e26000800017f */
[----:B------:R-:W-:-:S04]  /*94c0*/  ISETP.NE.AND P1, PT, R12, 0xe, PT ;  /* 0x0000000e0c00780c */ /* 0x000fc80003f25270 */
[----:B------:R-:W-:Y:S02]  /*94d0*/  SEL R0, RZ, 0x1, P1 ;  /* 0x00000001ff007807 */ /* 0x000fe40000800000 */
[----:B------:R-:W-:Y:S02]  /*94e0*/  SEL R12, R12, RZ, P1 ;  /* 0x000000ff0c0c7207 */ /* 0x000fe40000800000 */
[----:B------:R-:W-:-:S03]  /*94f0*/  LOP3.LUT R5, R5, R0, RZ, 0x3c, !PT ;  /* 0x0000000005057212 */ /* 0x000fc600078e3cff */
[----:B------:R-:W-:Y:S01]  /*9500*/  IMAD R9, R12, 0x8, R3 ;  /* 0x000000080c097824 */ /* 0x000fe200078e0203 */
[----:B------:R-:W-:Y:S01]  /*9510*/  SHF.L.U32 R4, R5, 0x1f, RZ ;  /* 0x0000001f05047819 */ /* 0x000fe200000006ff */
[----:B0-----:R-:W-:Y:S06]  /*9520*/  @!P0 BRA `(.L_x_192) ;  /* 0x00000008004c8947 */ /* 0x001fec0003800000 */
.L_x_213:
[----:B------:R-:W1:Y:S01]  /*9530*/  SYNCS.PHASECHK.TRANS64.TRYWAIT P0, [R9+URZ], R4 ;  /* 0x00000004090075a7 */ /* 0x000e62000800017f */
[----:B------:R-:W-:-:S05]  /*9540*/  VIADD R0, R12, 0x1 ;  /* 0x000000010c007836 */ /* 0x000fca0000000000 */
[----:B------:R-:W-:-:S04]  /*9550*/  ISETP.NE.AND P1, PT, R0, 0xe, PT ;  /* 0x0000000e0000780c */ /* 0x000fc80003f25270 */
[----:B0-----:R-:W-:Y:S02]  /*9560*/  SEL R2, RZ, 0x1, P1 ;  /* 0x00000001ff027807 */ /* 0x001fe40000800000 */
[----:B------:R-:W-:Y:S02]  /*9570*/  SEL R0, R0, RZ, P1 ;  /* 0x000000ff00007207 */ /* 0x000fe40000800000 */
[----:B------:R-:W-:-:S03]  /*9580*/  LOP3.LUT R7, R5, R2, RZ, 0x3c, !PT ;  /* 0x0000000205077212 */ /* 0x000fc600078e3cff */
[----:B------:R-:W-:Y:S01]  /*9590*/  IMAD R6, R0, 0x8, R3 ;  /* 0x0000000800067824 */ /* 0x000fe200078e0203 */
[----:B------:R-:W-:Y:S01]  /*95a0*/  SHF.L.U32 R5, R7, 0x1f, RZ ;  /* 0x0000001f07057819 */ /* 0x000fe200000006ff */
[----:B-1----:R-:W-:Y:S06]  /*95b0*/  @!P0 BRA `(.L_x_193) ;  /* 0x00000008003c8947 */ /* 0x002fec0003800000 */
.L_x_214:
[----:B------:R-:W1:Y:S01]  /*95c0*/  SYNCS.PHASECHK.TRANS64.TRYWAIT P0, [R6+URZ], R5 ;  /* 0x00000005060075a7 */ /* 0x000e62000800017f */
[----:B------:R-:W-:-:S05]  /*95d0*/  VIADD R0, R0, 0x1 ;  /* 0x0000000100007836 */ /* 0x000fca0000000000 */
[----:B------:R-:W-:-:S04]  /*95e0*/  ISETP.NE.AND P1, PT, R0, 0xe, PT ;  /* 0x0000000e0000780c */ /* 0x000fc80003f25270 */
[----:B------:R-:W-:Y:S02]  /*95f0*/  SEL R2, RZ, 0x1, P1 ;  /* 0x00000001ff027807 */ /* 0x000fe40000800000 */
[----:B------:R-:W-:Y:S02]  /*9600*/  SEL R0, R0, RZ, P1 ;  /* 0x000000ff00007207 */ /* 0x000fe40000800000 */
[----:B------:R-:W-:-:S03]  /*9610*/  LOP3.LUT R7, R7, R2, RZ, 0x3c, !PT ;  /* 0x0000000207077212 */ /* 0x000fc600078e3cff */
[----:B0-----:R-:W-:Y:S01]  /*9620*/  IMAD R9, R0, 0x8, R3 ;  /* 0x0000000800097824 */ /* 0x001fe200078e0203 */
[----:B------:R-:W-:Y:S01]  /*9630*/  SHF.L.U32 R4, R7, 0x1f, RZ ;  /* 0x0000001f07047819 */ /* 0x000fe200000006ff */
[----:B-1----:R-:W-:Y:S06]  /*9640*/  @!P0 BRA `(.L_x_194) ;  /* 0x00000008002c8947 */ /* 0x002fec0003800000 */
.L_x_215:
        /* <DEDUP_REMOVED lines=9> */
.L_x_216:
        /* <DEDUP_REMOVED lines=9> */
.L_x_217:
        /* <DEDUP_REMOVED lines=9> */
.L_x_218:
        /* <DEDUP_REMOVED lines=9> */
.L_x_219:
        /* <DEDUP_REMOVED lines=9> */
.L_x_220:
        /* <DEDUP_REMOVED lines=9> */
.L_x_221:
        /* <DEDUP_REMOVED lines=9> */
.L_x_222:
        /* <DEDUP_REMOVED lines=9> */
.L_x_223:
        /* <DEDUP_REMOVED lines=9> */
.L_x_224:
[----:B------:R-:W1:Y:S01]  /*9b60*/  SYNCS.PHASECHK.TRANS64.TRYWAIT P0, [R6+URZ], R5 ;  /* 0x00000005060075a7 */ /* 0x000e62000800017f */
[----:B------:R-:W-:-:S05]  /*9b70*/  VIADD R0, R0, 0x1 ;  /* 0x0000000100007836 */ /* 0x000fca0000000000 */
[----:B------:R-:W-:-:S04]  /*9b80*/  ISETP.NE.AND P1, PT, R0, 0xe, PT ;  /* 0x0000000e0000780c */ /* 0x000fc80003f25270 */
[----:B------:R-:W-:Y:S02]  /*9b90*/  SEL R2, RZ, 0x1, P1 ;  /* 0x00000001ff027807 */ /* 0x000fe40000800000 */
[----:B------:R-:W-:Y:S02]  /*9ba0*/  SEL R0, R0, RZ, P1 ;  /* 0x000000ff00007207 */ /* 0x000fe40000800000 */
[----:B------:R-:W-:Y:S01]  /*9bb0*/  LOP3.LUT R2, R7, R2, RZ, 0x3c, !PT ;  /* 0x0000000207027212 */ /* 0x000fe200078e3cff */
[----:B-1----:R-:W-:Y:S06]  /*9bc0*/  @!P0 BRA `(.L_x_204) ;  /* 0x0000000400948947 */ /* 0x002fec0003800000 */
.L_x_225:
[----:B------:R-:W-:Y:S01]  /*9bd0*/  IMAD R3, R0, 0x8, R3 ;  /* 0x0000000800037824 */ /* 0x000fe200078e0203 */
[----:B------:R-:W-:-:S07]  /*9be0*/  SHF.L.U32 R0, R2, 0x1f, RZ ;  /* 0x0000001f02007819 */ /* 0x000fce00000006ff */
.L_x_205:
[----:B--2---:R2:W3:Y:S02]  /*9bf0*/  SYNCS.PHASECHK.TRANS64.TRYWAIT P0, [R3+URZ], R0 ;  /* 0x00000000030075a7 */ /* 0x0044e4000800017f */
[----:B---3--:R-:W-:Y:S05]  /*9c00*/  @!P0 NANOSLEEP.SYNCS 0x989680 ;  /* 0x009896800000895d */ /* 0x008fea0003900000 */
[----:B------:R-:W3:Y:S02]  /*9c10*/  @!P0 SYNCS.PHASECHK.TRANS64 P0, [R3+URZ], R0 ;  /* 0x00000000030085a7 */ /* 0x000ee4000800007f */
[----:B---3--:R-:W-:Y:S05]  /*9c20*/  @!P0 BRA `(.L_x_205) ;  /* 0xfffffffc00f08947 */ /* 0x008fea000383ffff */
.L_x_190:
[----:B------:R-:W-:Y:S05]  /*9c30*/  BSYNC B0 ;  /* 0x0000000000007941 */ /* 0x000fea0003800000 */
.L_x_189:
[----:B------:R-:W-:Y:S05]  /*9c40*/  EXIT ;  /* 0x000000000000794d */ /* 0x000fea0003800000 */
.L_x_22:
[----:B-1----:R-:W-:-:S04]  /*9c50*/  IMAD.U32 R13, RZ, RZ, UR6 ;  /* 0x00000006ff0d7e24 */ /* 0x002fc8000f8e00ff */
[----:B------:R1:W4:Y:S03]  /*9c60*/  SYNCS.PHASECHK.TRANS64.TRYWAIT P0, [R13+URZ], R12 ;  /* 0x0000000c0d0075a7 */ /* 0x000326000800017f */
[----:B----4-:R-:W-:Y:S05]  /*9c70*/  @!P0 NANOSLEEP.SYNCS 0x989680 ;  /* 0x009896800000895d */ /* 0x010fea0003900000 */
[----:B------:R-:W4:Y:S02]  /*9c80*/  @!P0 SYNCS.PHASECHK.TRANS64 P0, [R13+URZ], R12 ;  /* 0x0000000c0d0085a7 */ /* 0x000f24000800007f */
[----:B----4-:R-:W-:Y:S05]  /*9c90*/  @!P0 BRA `(.L_x_22) ;  /* 0xfffffffc00ec8947 */ /* 0x010fea000383ffff */
[----:B------:R-:W-:Y:S05]  /*9ca0*/  BRA `(.L_x_21) ;  /* 0xffffff7c00387947 */ /* 0x000fea000383ffff */
.L_x_28:
[----:B-1----:R-:W-:-:S04]  /*9cb0*/  IMAD.U32 R145, RZ, RZ, UR12 ;  /* 0x0000000cff917e24 */ /* 0x002fc8000f8e00ff */
[----:B------:R1:W4:Y:S03]  /*9cc0*/  SYNCS.PHASECHK.TRANS64.TRYWAIT P0, [R145+URZ], R140 ;  /* 0x0000008c910075a7 */ /* 0x000326000800017f */
[----:B----4-:R-:W-:Y:S05]  /*9cd0*/  @!P0 NANOSLEEP.SYNCS 0x989680 ;  /* 0x009896800000895d */ /* 0x010fea0003900000 */
[----:B------:R-:W4:Y:S02]  /*9ce0*/  @!P0 SYNCS.PHASECHK.TRANS64 P0, [R145+URZ], R140 ;  /* 0x0000008c910085a7 */ /* 0x000f24000800007f */
[----:B----4-:R-:W-:Y:S05]  /*9cf0*/  @!P0 BRA `(.L_x_28) ;  /* 0xfffffffc00ec8947 */ /* 0x010fea000383ffff */
[----:B------:R-:W-:Y:S05]  /*9d00*/  BRA `(.L_x_27) ;  /* 0xffffff84007c7947 */ /* 0x000fea000383ffff */
.L_x_177:
[----:B------:R-:W-:Y:S01]  /*9d10*/  BSSY B1, `(.L_x_206) ;  /* 0x0000006000017945 */ /* 0x000fe20003800000 */
[----:B------:R-:W-:-:S07]  /*9d20*/  IMAD.MOV.U32 R7, RZ, RZ, -0x1 ;  /* 0xffffffffff077424 */ /* 0x000fce00078e00ff */
[----:B------:R-:W-:Y:S05]  /*9d30*/  WARPSYNC.COLLECTIVE R7, `(.L_x_207) ;  /* 0x00000000070c7348 */ /* 0x000fea0003c00000 */
[----:B------:R-:W-:Y:S02]  /*9d40*/  ELECT P0, UR62, PT ;  /* 0x00000000003e782f */ /* 0x000fe40003800000 */
[----:B------:R-:W-:Y:S01]  /*9d50*/  MOV R7, UR62 ;  /* 0x0000003e00077c02 */ /* 0x000fe20008000f00 */
[----:B------:R-:W-:Y:S10]  /*9d60*/  ENDCOLLECTIVE ;  /* 0x000000000000791b */ /* 0x000ff40003800000 */
.L_x_207:
[----:B------:R-:W-:Y:S05]  /*9d70*/  BSYNC B1 ;  /* 0x0000000000017941 */ /* 0x000fea0003800000 */
.L_x_206:
[----:B------:R-:W-:Y:S05]  /*9d80*/  BRA `(.L_x_208) ;  /* 0xffffffe800cc7947 */ /* 0x000fea000383ffff */
.L_x_180:
[----:B0-----:R0:W1:Y:S02]  /*9d90*/  SYNCS.PHASECHK.TRANS64.TRYWAIT P0, [R18+URZ+0x70], R9 ;  /* 0x00007009120075a7 */ /* 0x001064000800017f */
[----:B-1----:R-:W-:Y:S05]  /*9da0*/  @!P0 NANOSLEEP.SYNCS 0x989680 ;  /* 0x009896800000895d */ /* 0x002fea0003900000 */
[----:B------:R-:W1:Y:S02]  /*9db0*/  @!P0 SYNCS.PHASECHK.TRANS64 P0, [R18+URZ+0x70], R9 ;  /* 0x00007009120085a7 */ /* 0x000e64000800007f */
[----:B-1----:R-:W-:Y:S05]  /*9dc0*/  @!P0 BRA `(.L_x_180) ;  /* 0xfffffffc00f08947 */ /* 0x002fea000383ffff */
[----:B------:R-:W-:Y:S05]  /*9dd0*/  BRA `(.L_x_209) ;  /* 0xffffffec00087947 */ /* 0x000fea000383ffff */
.L_x_188:
[----:B------:R-:W-:Y:S01]  /*9de0*/  BSSY B0, `(.L_x_210) ;  /* 0x0000006000007945 */ /* 0x000fe20003800000 */
[----:B------:R-:W-:-:S07]  /*9df0*/  IMAD.MOV.U32 R7, RZ, RZ, -0x1 ;  /* 0xffffffffff077424 */ /* 0x000fce00078e00ff */
[----:B------:R-:W-:Y:S05]  /*9e00*/  WARPSYNC.COLLECTIVE R7, `(.L_x_211) ;  /* 0x00000000070c7348 */ /* 0x000fea0003c00000 */
[----:B------:R-:W-:Y:S02]  /*9e10*/  ELECT P0, UR62, PT ;  /* 0x00000000003e782f */ /* 0x000fe40003800000 */
[----:B------:R-:W-:Y:S01]  /*9e20*/  MOV R7, UR62 ;  /* 0x0000003e00077c02 */ /* 0x000fe20008000f00 */
[----:B------:R-:W-:Y:S10]  /*9e30*/  ENDCOLLECTIVE ;  /* 0x000000000000791b */ /* 0x000ff40003800000 */
.L_x_211:
[----:B------:R-:W-:Y:S05]  /*9e40*/  BSYNC B0 ;  /* 0x0000000000007941 */ /* 0x000fea0003800000 */
.L_x_210:
[----:B------:R-:W-:Y:S05]  /*9e50*/  BRA `(.L_x_212) ;  /* 0xfffffff400607947 */ /* 0x000fea000383ffff */
.L_x_192:
[----:B0-----:R0:W1:Y:S02]  /*9e60*/  SYNCS.PHASECHK.TRANS64.TRYWAIT P0, [R7+URZ], R2 ;  /* 0x00000002070075a7 */ /* 0x001064000800017f */
[----:B-1----:R-:W-:Y:S05]  /*9e70*/  @!P0 NANOSLEEP.SYNCS 0x989680 ;  /* 0x009896800000895d */ /* 0x002fea0003900000 */
[----:B------:R-:W1:Y:S02]  /*9e80*/  @!P0 SYNCS.PHASECHK.TRANS64 P0, [R7+URZ], R2 ;  /* 0x00000002070085a7 */ /* 0x000e64000800007f */
[----:B-1----:R-:W-:Y:S05]  /*9e90*/  @!P0 BRA `(.L_x_192) ;  /* 0xfffffffc00f08947 */ /* 0x002fea000383ffff */
[----:B------:R-:W-:Y:S05]  /*9ea0*/  BRA `(.L_x_213) ;  /* 0xfffffff400a07947 */ /* 0x000fea000383ffff */
.L_x_193:
[----:B0-----:R0:W1:Y:S02]  /*9eb0*/  SYNCS.PHASECHK.TRANS64.TRYWAIT P0, [R9+URZ], R4 ;  /* 0x00000004090075a7 */ /* 0x001064000800017f */
[----:B-1----:R-:W-:Y:S05]  /*9ec0*/  @!P0 NANOSLEEP.SYNCS 0x989680 ;  /* 0x009896800000895d */ /* 0x002fea0003900000 */
[----:B------:R-:W1:Y:S02]  /*9ed0*/  @!P0 SYNCS.PHASECHK.TRANS64 P0, [R9+URZ], R4 ;  /* 0x00000004090085a7 */ /* 0x000e64000800007f */
[----:B-1----:R-:W-:Y:S05]  /*9ee0*/  @!P0 BRA `(.L_x_193) ;  /* 0xfffffffc00f08947 */ /* 0x002fea000383ffff */
[----:B------:R-:W-:Y:S05]  /*9ef0*/  BRA `(.L_x_214) ;  /* 0xfffffff400b07947 */ /* 0x000fea000383ffff */
.L_x_194:
[----:B0-----:R0:W1:Y:S02]  /*9f00*/  SYNCS.PHASECHK.TRANS64.TRYWAIT P0, [R6+URZ], R5 ;  /* 0x00000005060075a7 */ /* 0x001064000800017f */
[----:B-1----:R-:W-:Y:S05]  /*9f10*/  @!P0 NANOSLEEP.SYNCS 0x989680 ;  /* 0x009896800000895d */ /* 0x002fea0003900000 */
[----:B------:R-:W1:Y:S02]  /*9f20*/  @!P0 SYNCS.PHASECHK.TRANS64 P0, [R6+URZ], R5 ;  /* 0x00000005060085a7 */ /* 0x000e64000800007f */
[----:B-1----:R-:W-:Y:S05]  /*9f30*/  @!P0 BRA `(.L_x_194) ;  /* 0xfffffffc00f08947 */ /* 0x002fea000383ffff */
[----:B------:R-:W-:Y:S05]  /*9f40*/  BRA `(.L_x_215) ;  /* 0xfffffff400c07947 */ /* 0x000fea000383ffff */
.L_x_195:
[----:B0-----:R0:W1:Y:S02]  /*9f50*/  SYNCS.PHASECHK.TRANS64.TRYWAIT P0, [R9+URZ], R4 ;  /* 0x00000004090075a7 */ /* 0x001064000800017f */
[----:B-1----:R-:W-:Y:S05]  /*9f60*/  @!P0 NANOSLEEP.SYNCS 0x989680 ;  /* 0x009896800000895d */ /* 0x002fea0003900000 */
[----:B------:R-:W1:Y:S02]  /*9f70*/  @!P0 SYNCS.PHASECHK.TRANS64 P0, [R9+URZ], R4 ;  /* 0x00000004090085a7 */ /* 0x000e64000800007f */
[----:B-1----:R-:W-:Y:S05]  /*9f80*/  @!P0 BRA `(.L_x_195) ;  /* 0xfffffffc00f08947 */ /* 0x002fea000383ffff */
[----:B------:R-:W-:Y:S05]  /*9f90*/  BRA `(.L_x_216) ;  /* 0xfffffff400d07947 */ /* 0x000fea000383ffff */
.L_x_196:
[----:B0-----:R0:W1:Y:S02]  /*9fa0*/  SYNCS.PHASECHK.TRANS64.TRYWAIT P0, [R6+URZ], R5 ;  /* 0x00000005060075a7 */ /* 0x001064000800017f */
[----:B-1----:R-:W-:Y:S05]  /*9fb0*/  @!P0 NANOSLEEP.SYNCS 0x989680 ;  /* 0x009896800000895d */ /* 0x002fea0003900000 */
[----:B------:R-:W1:Y:S02]  /*9fc0*/  @!P0 SYNCS.PHASECHK.TRANS64 P0, [R6+URZ], R5 ;  /* 0x00000005060085a7 */ /* 0x000e64000800007f */
[----:B-1----:R-:W-:Y:S05]  /*9fd0*/  @!P0 BRA `(.L_x_196) ;  /* 0xfffffffc00f08947 */ /* 0x002fea000383ffff */
[----:B------:R-:W-:Y:S05]  /*9fe0*/  BRA `(.L_x_217) ;  /* 0xfffffff400e07947 */ /* 0x000fea000383ffff */
.L_x_197:
[----:B0-----:R0:W1:Y:S02]  /*9ff0*/  SYNCS.PHASECHK.TRANS64.TRYWAIT P0, [R9+URZ], R4 ;  /* 0x00000004090075a7 */ /* 0x001064000800017f */
[----:B-1----:R-:W-:Y:S05]  /*a000*/  @!P0 NANOSLEEP.SYNCS 0x989680 ;  /* 0x009896800000895d */ /* 0x002fea0003900000 */
[----:B------:R-:W1:Y:S02]  /*a010*/  @!P0 SYNCS.PHASECHK.TRANS64 P0, [R9+URZ], R4 ;  /* 0x00000004090085a7 */ /* 0x000e64000800007f */
[----:B-1----:R-:W-:Y:S05]  /*a020*/  @!P0 BRA `(.L_x_197) ;  /* 0xfffffffc00f08947 */ /* 0x002fea000383ffff */
[----:B------:R-:W-:Y:S05]  /*a030*/  BRA `(.L_x_218) ;  /* 0xfffffff400f07947 */ /* 0x000fea000383ffff */
.L_x_198:
[----:B0-----:R0:W1:Y:S02]  /*a040*/  SYNCS.PHASECHK.TRANS64.TRYWAIT P0, [R6+URZ], R5 ;  /* 0x00000005060075a7 */ /* 0x001064000800017f */
[----:B-1----:R-:W-:Y:S05]  /*a050*/  @!P0 NANOSLEEP.SYNCS 0x989680 ;  /* 0x009896800000895d */ /* 0x002fea0003900000 */
[----:B------:R-:W1:Y:S02]  /*a060*/  @!P0 SYNCS.PHASECHK.TRANS64 P0, [R6+URZ], R5 ;  /* 0x00000005060085a7 */ /* 0x000e64000800007f */
[----:B-1----:R-:W-:Y:S05]  /*a070*/  @!P0 BRA `(.L_x_198) ;  /* 0xfffffffc00f08947 */ /* 0x002fea000383ffff */
[----:B------:R-:W-:Y:S05]  /*a080*/  BRA `(.L_x_219) ;  /* 0xfffffff800007947 */ /* 0x000fea000383ffff */
.L_x_199:
[----:B0-----:R0:W1:Y:S02]  /*a090*/  SYNCS.PHASECHK.TRANS64.TRYWAIT P0, [R9+URZ], R4 ;  /* 0x00000004090075a7 */ /* 0x001064000800017f */
[----:B-1----:R-:W-:Y:S05]  /*a0a0*/  @!P0 NANOSLEEP.SYNCS 0x989680 ;  /* 0x009896800000895d */ /* 0x002fea0003900000 */
[----:B------:R-:W1:Y:S02]  /*a0b0*/  @!P0 SYNCS.PHASECHK.TRANS64 P0, [R9+URZ], R4 ;  /* 0x00000004090085a7 */ /* 0x000e64000800007f */
[----:B-1----:R-:W-:Y:S05]  /*a0c0*/  @!P0 BRA `(.L_x_199) ;  /* 0xfffffffc00f08947 */ /* 0x002fea000383ffff */
[----:B------:R-:W-:Y:S05]  /*a0d0*/  BRA `(.L_x_220) ;  /* 0xfffffff800107947 */ /* 0x000fea000383ffff */
.L_x_200:
[----:B0-----:R0:W1:Y:S02]  /*a0e0*/  SYNCS.PHASECHK.TRANS64.TRYWAIT P0, [R6+URZ], R5 ;  /* 0x00000005060075a7 */ /* 0x001064000800017f */
[----:B-1----:R-:W-:Y:S05]  /*a0f0*/  @!P0 NANOSLEEP.SYNCS 0x989680 ;  /* 0x009896800000895d */ /* 0x002fea0003900000 */
[----:B------:R-:W1:Y:S02]  /*a100*/  @!P0 SYNCS.PHASECHK.TRANS64 P0, [R6+URZ], R5 ;  /* 0x00000005060085a7 */ /* 0x000e64000800007f */
[----:B-1----:R-:W-:Y:S05]  /*a110*/  @!P0 BRA `(.L_x_200) ;  /* 0xfffffffc00f08947 */ /* 0x002fea000383ffff */
[----:B------:R-:W-:Y:S05]  /*a120*/  BRA `(.L_x_221) ;  /* 0xfffffff800207947 */ /* 0x000fea000383ffff */
.L_x_201:
[----:B0-----:R0:W1:Y:S02]  /*a130*/  SYNCS.PHASECHK.TRANS64.TRYWAIT P0, [R9+URZ], R4 ;  /* 0x00000004090075a7 */ /* 0x001064000800017f */
[----:B-1----:R-:W-:Y:S05]  /*a140*/  @!P0 NANOSLEEP.SYNCS 0x989680 ;  /* 0x009896800000895d */ /* 0x002fea0003900000 */
[----:B------:R-:W1:Y:S02]  /*a150*/  @!P0 SYNCS.PHASECHK.TRANS64 P0, [R9+URZ], R4 ;  /* 0x00000004090085a7 */ /* 0x000e64000800007f */
[----:B-1----:R-:W-:Y:S05]  /*a160*/  @!P0 BRA `(.L_x_201) ;  /* 0xfffffffc00f08947 */ /* 0x002fea000383ffff */
[----:B------:R-:W-:Y:S05]  /*a170*/  BRA `(.L_x_222) ;  /* 0xfffffff800307947 */ /* 0x000fea000383ffff */
.L_x_202:
[----:B0-----:R0:W1:Y:S02]  /*a180*/  SYNCS.PHASECHK.TRANS64.TRYWAIT P0, [R6+URZ], R5 ;  /* 0x00000005060075a7 */ /* 0x001064000800017f */
[----:B-1----:R-:W-:Y:S05]  /*a190*/  @!P0 NANOSLEEP.SYNCS 0x989680 ;  /* 0x009896800000895d */ /* 0x002fea0003900000 */
[----:B------:R-:W1:Y:S02]  /*a1a0*/  @!P0 SYNCS.PHASECHK.TRANS64 P0, [R6+URZ], R5 ;  /* 0x00000005060085a7 */ /* 0x000e64000800007f */
[----:B-1----:R-:W-:Y:S05]  /*a1b0*/  @!P0 BRA `(.L_x_202) ;  /* 0xfffffffc00f08947 */ /* 0x002fea000383ffff */
[----:B------:R-:W-:Y:S05]  /*a1c0*/  BRA `(.L_x_223) ;  /* 0xfffffff800407947 */ /* 0x000fea000383ffff */
.L_x_203:
[----:B0-----:R0:W1:Y:S02]  /*a1d0*/  SYNCS.PHASECHK.TRANS64.TRYWAIT P0, [R9+URZ], R4 ;  /* 0x00000004090075a7 */ /* 0x001064000800017f */
[----:B-1----:R-:W-:Y:S05]  /*a1e0*/  @!P0 NANOSLEEP.SYNCS 0x989680 ;  /* 0x009896800000895d */ /* 0x002fea0003900000 */
[----:B------:R-:W1:Y:S02]  /*a1f0*/  @!P0 SYNCS.PHASECHK.TRANS64 P0, [R9+URZ], R4 ;  /* 0x00000004090085a7 */ /* 0x000e64000800007f */
[----:B-1----:R-:W-:Y:S05]  /*a200*/  @!P0 BRA `(.L_x_203) ;  /* 0xfffffffc00f08947 */ /* 0x002fea000383ffff */
[----:B------:R-:W-:Y:S05]  /*a210*/  BRA `(.L_x_224) ;  /* 0xfffffff800507947 */ /* 0x000fea000383ffff */
.L_x_204:
[----:B-1----:R1:W2:Y:S02]  /*a220*/  SYNCS.PHASECHK.TRANS64.TRYWAIT P0, [R6+URZ], R5 ;  /* 0x00000005060075a7 */ /* 0x0022a4000800017f */
[----:B--2---:R-:W-:Y:S05]  /*a230*/  @!P0 NANOSLEEP.SYNCS 0x989680 ;  /* 0x009896800000895d */ /* 0x004fea0003900000 */
[----:B------:R-:W2:Y:S02]  /*a240*/  @!P0 SYNCS.PHASECHK.TRANS64 P0, [R6+URZ], R5 ;  /* 0x00000005060085a7 */ /* 0x000ea4000800007f */
[----:B--2---:R-:W-:Y:S05]  /*a250*/  @!P0 BRA `(.L_x_204) ;  /* 0xfffffffc00f08947 */ /* 0x004fea000383ffff */
[----:B------:R-:W-:Y:S05]  /*a260*/  BRA `(.L_x_225) ;  /* 0xfffffff800587947 */ /* 0x000fea000383ffff */
.L_x_226:
[----:B------:R-:W-:-:S00]  /*a270*/  BRA `(.L_x_226) ;  /* 0xfffffffc00fc7947 */ /* 0x000fc0000383ffff */
[----:B------:R-:W-:-:S00]  /*a280*/  NOP ;  /* 0x0000000000007918 */ /* 0x000fc00000000000 */
[----:B------:R-:W-:-:S00]  /*a290*/  NOP ;  /* 0x0000000000007918 */ /* 0x000fc00000000000 */
[----:B------:R-:W-:-:S00]  /*a2a0*/  NOP ;  /* 0x0000000000007918 */ /* 0x000fc00000000000 */
[----:B------:R-:W-:-:S00]  /*a2b0*/  NOP ;  /* 0x0000000000007918 */ /* 0x000fc00000000000 */
[----:B------:R-:W-:-:S00]  /*a2c0*/  NOP ;  /* 0x0000000000007918 */ /* 0x000fc00000000000 */
[----:B------:R-:W-:-:S00]  /*a2d0*/  NOP ;  /* 0x0000000000007918 */ /* 0x000fc00000000000 */
[----:B------:R-:W-:-:S00]  /*a2e0*/  NOP ;  /* 0x0000000000007918 */ /* 0x000fc00000000000 */
[----:B------:R-:W-:-:S00]  /*a2f0*/  NOP ;  /* 0x0000000000007918 */ /* 0x000fc00000000000 */
.L_x_227:


//--------------------- .nv.shared._ZN7cutlass13device_kernelINS_4gemm6kernel13GemmUniversalIN4cute5tupleIJiiiiEEENS1_10collective13CollectiveMmaINS1_37MainloopSm90TmaGmmaWarpSpecializedFP8ILi14ENS5_IJNS4_1CILi4EEENSA_ILi2EEENSA_ILi1EEEEEENS1_35KernelTmaWarpSpecializedCooperativeEEENS5_IJNSA_ILi128EEESH_NSA_ILi64EEEEEENS_12float_e5m2_tENS5_IJlSD_lEEESK_SL_NS4_8TiledMMAINS4_8MMA_AtomIJNS4_4SM904GMMA31MMA_64x128x32_F32E5M2E5M2_SS_TNILNSP_7ScaleInE1ELSR_1EEEEEENS4_6LayoutINS5_IJSC_SD_SD_EEENS5_IJSD_NSA_ILi0EEESW_EEEEENS5_IJNS4_10UnderscoreESZ_SZ_EEEEENS4_23SM90_TMA_LOAD_MULTICASTENS4_14ComposedLayoutINS4_7SwizzleILi2ELi4ELi3EEENS4_18smem_ptr_flag_bitsILi8EEENSU_INS5_IJNSA_ILi8EEESI_EEENS5_IJSI_SD_EEEEEEEvNS4_8identityES12_S1C_vS1D_EENS_8epilogue10collective6detail29Sm90TmaWarpSpecializedAdapterINS1G_15DefaultEpilogueISK_SL_SL_NS1F_6thread17LinearCombinationISK_Li1EffLNS1K_9ScaleType4KindE0ELNS_15FloatRoundStyleE2ESK_EENS1_15EpilogueDefaultEEEEEvvEEEEvNT_6ParamsE --------------------------
	.section	.nv.shared._ZN7cutlass13device_kernelINS_4gemm6kernel13GemmUniversalIN4cute5tupleIJiiiiEEENS1_10collective13CollectiveMmaINS1_37MainloopSm90TmaGmmaWarpSpecializedFP8ILi14ENS5_IJNS4_1CILi4EEENSA_ILi2EEENSA_ILi1EEEEEENS1_35KernelTmaWarpSpecializedCooperativeEEENS5_IJNSA_ILi128EEESH_NSA_ILi64EEEEEENS_12float_e5m2_tENS5_IJlSD_lEEESK_SL_NS4_8TiledMMAINS4_8MMA_AtomIJNS4_4SM904GMMA31MMA_64x128x32_F32E5M2E5M2_SS_TNILNSP_7ScaleInE1ELSR_1EEEEEENS4_6LayoutINS5_IJSC_SD_SD_EEENS5_IJSD_NSA_ILi0EEESW_EEEEENS5_IJNS4_10UnderscoreESZ_SZ_EEEEENS4_23SM90_TMA_LOAD_MULTICASTENS4_14ComposedLayoutINS4_7SwizzleILi2ELi4ELi3EEENS4_18smem_ptr_flag_bitsILi8EEENSU_INS5_IJNSA_ILi8EEESI_EEENS5_IJSI_SD_EEEEEEEvNS4_8identityES12_S1C_vS1D_EENS_8epilogue10collective6detail29Sm90TmaWarpSpecializedAdapterINS1G_15DefaultEpilogueISK_SL_SL_NS1F_6thread17LinearCombinationISK_Li1EffLNS1K_9ScaleType4KindE0ELNS_15FloatRoundStyleE2ESK_EENS1_15EpilogueDefaultEEEEEvvEEEEvNT_6ParamsE,"aw",@nobits
	.sectionflags	@""
	.align	16
	.zero		1024


//--------------------- .nv.shared.reserved.0     --------------------------
	.section	.nv.shared.reserved.0,"aw",@nobits
	.weak		__nv_reservedSMEM_offset_0_alias
	.size		__nv_reservedSMEM_offset_0_alias, 0, 0
	.other		__nv_reservedSMEM_offset_0_alias,@"STO_CUDA_RESERVED_SHARED STV_DEFAULT"
__nv_reservedSMEM_offset_0_alias:
	.zero		0


//--------------------- .nv.global                --------------------------
	.section	.nv.global,"aw",@nobits
.nv.global:
	.type		_ZN40_INTERNAL_8b6d136d_4_k_cu_f96c6432_204924cute1_E,@object
	.size		_ZN40_INTERNAL_8b6d136d_4_k_cu_f96c6432_204924cute1_E,(_ZN40_INTERNAL_8b6d136d_4_k_cu_f96c6432_204924cuda3std3__45__cpo6cbeginE - _ZN40_INTERNAL_8b6d136d_4_k_cu_f96c6432_204924cute1_E)
_ZN40_INTERNAL_8b6d136d_4_k_cu_f96c6432_204924cute1_E:
	.zero		1
	.type		_ZN40_INTERNAL_8b6d136d_4_k_cu_f96c6432_204924cuda3std3__45__cpo6cbeginE,@object
	.size		_ZN40_INTERNAL_8b6d136d_4_k_cu_f96c6432_204924cuda3std3__45__cpo6cbeginE,(_ZN40_INTERNAL_8b6d136d_4_k_cu_f96c6432_204924cuda3std3__48in_placeE - _ZN40_INTERNAL_8b6d136d_4_k_cu_f96c6432_204924cuda3std3__45__cpo6cbeginE)
_ZN40_INTERNAL_8b6d136d_4_k_cu_f96c6432_204924cuda3std3__45__cpo6cbeginE:
	.zero		1
	.type		_ZN40_INTERNAL_8b6d136d_4_k_cu_f96c6432_204924cuda3std3__48in_placeE,@object
	.size		_ZN40_INTERNAL_8b6d136d_4_k_cu_f96c6432_204924cuda3std3__48in_placeE,(_ZN40_INTERNAL_8b6d136d_4_k_cu_f96c6432_204924cuda3std6ranges3__45__cpo9iter_moveE - _ZN40_INTERNAL_8b6d136d_4_k_cu_f96c6432_204924cuda3std3__48in_placeE)
_ZN40_INTERNAL_8b6d136d_4_k_cu_f96c6432_204924cuda3std3__48in_placeE:
	.zero		1
	.type		_ZN40_INTERNAL_8b6d136d_4_k_cu_f96c6432_204924cuda3std6ranges3__45__cpo9iter_moveE,@object
	.size		_ZN40_INTERNAL_8b6d136d_4_k_cu_f96c6432_204924cuda3std6ranges3__45__cpo9iter_moveE,(_ZN40_INTERNAL_8b6d136d_4_k_cu_f96c6432_204924cuda3std3__45__cpo5beginE - _ZN40_INTERNAL_8b6d136d_4_k_cu_f96c6432_204924cuda3std6ranges3__45__cpo9iter_moveE)
_ZN40_INTERNAL_8b6d136d_4_k_cu_f96c6432_204924cuda3std6ranges3__45__cpo9iter_moveE:
	.zero		1
	.type		_ZN40_INTERNAL_8b6d136d_4_k_cu_f96c6432_204924cuda3std3__45__cpo5beginE,@object
	.size		_ZN40_INTERNAL_8b6d136d_4_k_cu_f96c6432_204924cuda3std3__45__cpo5beginE,(_ZN40_INTERNAL_8b6d136d_4_k_cu_f96c6432_204924cuda3std3__442_GLOBAL__N__8b6d136d_4_k_cu_f96c6432_204926ignoreE - _ZN40_INTERNAL_8b6d136d_4_k_cu_f96c6432_204924cuda3std3__45__cpo5beginE)
_ZN40_INTERNAL_8b6d136d_4_k_cu_f96c6432_204924cuda3std3__45__cpo5beginE:
	.zero		1
	.type		_ZN40_INTERNAL_8b6d136d_4_k_cu_f96c6432_204924cuda3std3__442_GLOBAL__N__8b6d136d_4_k_cu_f96c6432_204926ignoreE,@object
	.size		_ZN40_INTERNAL_8b6d136d_4_k_cu_f96c6432_204924cuda3std3__442_GLOBAL__N__8b6d136d_4_k_cu_f96c6432_204926ignoreE,(_ZN40_INTERNAL_8b6d136d_4_k_cu_f96c6432_204924cute7productE - _ZN40_INTERNAL_8b6d136d_4_k_cu_f96c6432_204924cuda3std3__442_GLOBAL__N__8b6d136d_4_k_cu_f96c6432_204926ignoreE)
_ZN40_INTERNAL_8b6d136d_4_k_cu_f96c6432_204924cuda3std3__442_GLOBAL__N__8b6d136d_4_k_cu_f96c6432_204926ignoreE:
	.zero		1
	.type		_ZN40_INTERNAL_8b6d136d_4_k_cu_f96c6432_204924cute7productE,@object
	.size		_ZN40_INTERNAL_8b6d136d_4_k_cu_f96c6432_204924cute7productE,(_ZN40_INTERNAL_8b6d136d_4_k_cu_f96c6432_204924cuda3std3__45__cpo3endE - _ZN40_INTERNAL_8b6d136d_4_k_cu_f96c6432_204924cute7productE)
_ZN40_INTERNAL_8b6d136d_4_k_cu_f96c6432_204924cute7productE:
	.zero		1
	.type		_ZN40_INTERNAL_8b6d136d_4_k_cu_f96c6432_204924cuda3std3__45__cpo3endE,@object
	.size		_ZN40_INTERNAL_8b6d136d_4_k_cu_f96c6432_204924cuda3std3__45__cpo3endE,(_ZN40_INTERNAL_8b6d136d_4_k_cu_f96c6432_204924cuda3std3__419piecewise_constructE - _ZN40_INTERNAL_8b6d136d_4_k_cu_f96c6432_204924cuda3std3__45__cpo3endE)
_ZN40_INTERNAL_8b6d136d_4_k_cu_f96c6432_204924cuda3std3__45__cpo3endE:
	.zero		1
	.type		_ZN40_INTERNAL_8b6d136d_4_k_cu_f96c6432_204924cuda3std3__419piecewise_constructE,@object
	.size		_ZN40_INTERNAL_8b6d136d_4_k_cu_f96c6432_204924cuda3std3__419piecewise_constructE,(_ZN40_INTERNAL_8b6d136d_4_k_cu_f96c6432_204924cuda3std3__45__cpo4cendE - _ZN40_INTERNAL_8b6d136d_4_k_cu_f96c6432_204924cuda3std3__419piecewise_constructE)
_ZN40_INTERNAL_8b6d136d_4_k_cu_f96c6432_204924cuda3std3__419piecewise_constructE:
	.zero		1
	.type		_ZN40_INTERNAL_8b6d136d_4_k_cu_f96c6432_204924cuda3std3__45__cpo4cendE,@object
	.size		_ZN40_INTERNAL_8b6d136d_4_k_cu_f96c6432_204924cuda3std3__45__cpo4cendE,(_ZN40_INTERNAL_8b6d136d_4_k_cu_f96c6432_204924cuda3std6ranges3__45__cpo4swapE - _ZN40_INTERNAL_8b6d136d_4_k_cu_f96c6432_204924cuda3std3__45__cpo4cendE)
_ZN40_INTERNAL_8b6d136d_4_k_cu_f96c6432_204924cuda3std3__45__cpo4cendE:
	.zero		1
	.type		_ZN40_INTERNAL_8b6d136d_4_k_cu_f96c6432_204924cuda3std6ranges3__45__cpo4swapE,@object
	.size		_ZN40_INTERNAL_8b6d136d_4_k_cu_f96c6432_204924cuda3std6ranges3__45__cpo4swapE,(.L_7 - _ZN40_INTERNAL_8b6d136d_4_k_cu_f96c6432_204924cuda3std6ranges3__45__cpo4swapE)
_ZN40_INTERNAL_8b6d136d_4_k_cu_f96c6432_204924cuda3std6ranges3__45__cpo4swapE:
	.zero		1
.L_7:


//--------------------- .nv.constant0._ZN7cutlass13device_kernelINS_4gemm6kernel13GemmUniversalIN4cute5tupleIJiiiiEEENS1_10collective13CollectiveMmaINS1_37MainloopSm90TmaGmmaWarpSpecializedFP8ILi14ENS5_IJNS4_1CILi4EEENSA_ILi2EEENSA_ILi1EEEEEENS1_35KernelTmaWarpSpecializedCooperativeEEENS5_IJNSA_ILi128EEESH_NSA_ILi64EEEEEENS_12float_e5m2_tENS5_IJlSD_lEEESK_SL_NS4_8TiledMMAINS4_8MMA_AtomIJNS4_4SM904GMMA31MMA_64x128x32_F32E5M2E5M2_SS_TNILNSP_7ScaleInE1ELSR_1EEEEEENS4_6LayoutINS5_IJSC_SD_SD_EEENS5_IJSD_NSA_ILi0EEESW_EEEEENS5_IJNS4_10UnderscoreESZ_SZ_EEEEENS4_23SM90_TMA_LOAD_MULTICASTENS4_14ComposedLayoutINS4_7SwizzleILi2ELi4ELi3EEENS4_18smem_ptr_flag_bitsILi8EEENSU_INS5_IJNSA_ILi8EEESI_EEENS5_IJSI_SD_EEEEEEEvNS4_8identityES12_S1C_vS1D_EENS_8epilogue10collective6detail29Sm90TmaWarpSpecializedAdapterINS1G_15DefaultEpilogueISK_SL_SL_NS1F_6thread17LinearCombinationISK_Li1EffLNS1K_9ScaleType4KindE0ELNS_15FloatRoundStyleE2ESK_EENS1_15EpilogueDefaultEEEEEvvEEEEvNT_6ParamsE --------------------------
	.section	.nv.constant0._ZN7cutlass13device_kernelINS_4gemm6kernel13GemmUniversalIN4cute5tupleIJiiiiEEENS1_10collective13CollectiveMmaINS1_37MainloopSm90TmaGmmaWarpSpecializedFP8ILi14ENS5_IJNS4_1CILi4EEENSA_ILi2EEENSA_ILi1EEEEEENS1_35KernelTmaWarpSpecializedCooperativeEEENS5_IJNSA_ILi128EEESH_NSA_ILi64EEEEEENS_12float_e5m2_tENS5_IJlSD_lEEESK_SL_NS4_8TiledMMAINS4_8MMA_AtomIJNS4_4SM904GMMA31MMA_64x128x32_F32E5M2E5M2_SS_TNILNSP_7ScaleInE1ELSR_1EEEEEENS4_6LayoutINS5_IJSC_SD_SD_EEENS5_IJSD_NSA_ILi0EEESW_EEEEENS5_IJNS4_10UnderscoreESZ_SZ_EEEEENS4_23SM90_TMA_LOAD_MULTICASTENS4_14ComposedLayoutINS4_7SwizzleILi2ELi4ELi3EEENS4_18smem_ptr_flag_bitsILi8EEENSU_INS5_IJNSA_ILi8EEESI_EEENS5_IJSI_SD_EEEEEEEvNS4_8identityES12_S1C_vS1D_EENS_8epilogue10collective6detail29Sm90TmaWarpSpecializedAdapterINS1G_15DefaultEpilogueISK_SL_SL_NS1F_6thread17LinearCombinationISK_Li1EffLNS1K_9ScaleType4KindE0ELNS_15FloatRoundStyleE2ESK_EENS1_15EpilogueDefaultEEEEEvvEEEEvNT_6ParamsE,"a",@progbits
	.sectionflags	@""
	.align	4
.nv.constant0._ZN7cutlass13device_kernelINS_4gemm6kernel13GemmUniversalIN4cute5tupleIJiiiiEEENS1_10collective13CollectiveMmaINS1_37MainloopSm90TmaGmmaWarpSpecializedFP8ILi14ENS5_IJNS4_1CILi4EEENSA_ILi2EEENSA_ILi1EEEEEENS1_35KernelTmaWarpSpecializedCooperativeEEENS5_IJNSA_ILi128EEESH_NSA_ILi64EEEEEENS_12float_e5m2_tENS5_IJlSD_lEEESK_SL_NS4_8TiledMMAINS4_8MMA_AtomIJNS4_4SM904GMMA31MMA_64x128x32_F32E5M2E5M2_SS_TNILNSP_7ScaleInE1ELSR_1EEEEEENS4_6LayoutINS5_IJSC_SD_SD_EEENS5_IJSD_NSA_ILi0EEESW_EEEEENS5_IJNS4_10UnderscoreESZ_SZ_EEEEENS4_23SM90_TMA_LOAD_MULTICASTENS4_14ComposedLayoutINS4_7SwizzleILi2ELi4ELi3EEENS4_18smem_ptr_flag_bitsILi8EEENSU_INS5_IJNSA_ILi8EEESI_EEENS5_IJSI_SD_EEEEEEEvNS4_8identityES12_S1C_vS1D_EENS_8epilogue10collective6detail29Sm90TmaWarpSpecializedAdapterINS1G_15DefaultEpilogueISK_SL_SL_NS1F_6thread17LinearCombinationISK_Li1EffLNS1K_9ScaleType4KindE0ELNS_15FloatRoundStyleE2ESK_EENS1_15EpilogueDefaultEEEEEvvEEEEvNT_6ParamsE:
	.zero		1664


//--------------------- SYMBOLS --------------------------

	.type		.nv.reservedSmem.offset0,@object
	.size		.nv.reservedSmem.offset0,0x4
